//
// Generated by NVIDIA NVVM Compiler
//
// Compiler Build ID: CL-36424714
// Cuda compilation tools, release 13.0, V13.0.88
// Based on NVVM 20.0.0
//

.version 9.0
.target sm_100
.address_size 64

	// .globl	_Z16grayscale_kernelPhiii

.visible .entry _Z16grayscale_kernelPhiii(
	.param .u64 .ptr .align 1 _Z16grayscale_kernelPhiii_param_0,
	.param .u32 _Z16grayscale_kernelPhiii_param_1,
	.param .u32 _Z16grayscale_kernelPhiii_param_2,
	.param .u32 _Z16grayscale_kernelPhiii_param_3
)
{
	.reg .pred 	%p<6>;
	.reg .b16 	%rs<5>;
	.reg .b32 	%r<17>;
	.reg .b32 	%f<7>;
	.reg .b64 	%rd<5>;

	ld.param.u64 	%rd1, [_Z16grayscale_kernelPhiii_param_0];
	ld.param.u32 	%r3, [_Z16grayscale_kernelPhiii_param_1];
	ld.param.u32 	%r5, [_Z16grayscale_kernelPhiii_param_2];
	ld.param.u32 	%r4, [_Z16grayscale_kernelPhiii_param_3];
	mov.u32 	%r7, %ctaid.x;
	mov.u32 	%r8, %ntid.x;
	mov.u32 	%r9, %tid.x;
	mad.lo.s32 	%r1, %r7, %r8, %r9;
	mov.u32 	%r10, %ctaid.y;
	mov.u32 	%r11, %ntid.y;
	mov.u32 	%r12, %tid.y;
	mad.lo.s32 	%r13, %r10, %r11, %r12;
	setp.ge.s32 	%p1, %r1, %r3;
	setp.ge.s32 	%p2, %r13, %r5;
	or.pred  	%p3, %p1, %p2;
	setp.lt.s32 	%p4, %r4, 3;
	or.pred  	%p5, %p3, %p4;
	@%p5 bra 	$L__BB0_2;
	cvta.to.global.u64 	%rd2, %rd1;
	mad.lo.s32 	%r14, %r3, %r13, %r1;
	mul.lo.s32 	%r15, %r14, %r4;
	cvt.s64.s32 	%rd3, %r15;
	add.s64 	%rd4, %rd2, %rd3;
	ld.global.u8 	%rs1, [%rd4];
	cvt.rn.f32.u16 	%f1, %rs1;
	ld.global.u8 	%rs2, [%rd4+1];
	cvt.rn.f32.u16 	%f2, %rs2;
	mul.f32 	%f3, %f2, 0f3F1645A2;
	fma.rn.f32 	%f4, %f1, 0f3E991687, %f3;
	ld.global.u8 	%rs3, [%rd4+2];
	cvt.rn.f32.u16 	%f5, %rs3;
	fma.rn.f32 	%f6, %f5, 0f3DE978D5, %f4;
	cvt.rzi.u32.f32 	%r16, %f6;
	cvt.u16.u32 	%rs4, %r16;
	st.global.u8 	[%rd4], %rs4;
	st.global.u8 	[%rd4+1], %rs4;
	st.global.u8 	[%rd4+2], %rs4;
$L__BB0_2:
	ret;

}
	// .globl	_Z20gaussian_blur_kernelPhS_iiiPfi
.visible .entry _Z20gaussian_blur_kernelPhS_iiiPfi(
	.param .u64 .ptr .align 1 _Z20gaussian_blur_kernelPhS_iiiPfi_param_0,
	.param .u64 .ptr .align 1 _Z20gaussian_blur_kernelPhS_iiiPfi_param_1,
	.param .u32 _Z20gaussian_blur_kernelPhS_iiiPfi_param_2,
	.param .u32 _Z20gaussian_blur_kernelPhS_iiiPfi_param_3,
	.param .u32 _Z20gaussian_blur_kernelPhS_iiiPfi_param_4,
	.param .u64 .ptr .align 1 _Z20gaussian_blur_kernelPhS_iiiPfi_param_5,
	.param .u32 _Z20gaussian_blur_kernelPhS_iiiPfi_param_6
)
{
	.reg .pred 	%p<23>;
	.reg .b16 	%rs<20>;
	.reg .b32 	%r<174>;
	.reg .b32 	%f<69>;
	.reg .b64 	%rd<56>;

	ld.param.u64 	%rd5, [_Z20gaussian_blur_kernelPhS_iiiPfi_param_0];
	ld.param.u64 	%rd6, [_Z20gaussian_blur_kernelPhS_iiiPfi_param_1];
	ld.param.u32 	%r48, [_Z20gaussian_blur_kernelPhS_iiiPfi_param_2];
	ld.param.u32 	%r52, [_Z20gaussian_blur_kernelPhS_iiiPfi_param_3];
	ld.param.u32 	%r50, [_Z20gaussian_blur_kernelPhS_iiiPfi_param_4];
	ld.param.u64 	%rd7, [_Z20gaussian_blur_kernelPhS_iiiPfi_param_5];
	ld.param.u32 	%r51, [_Z20gaussian_blur_kernelPhS_iiiPfi_param_6];
	cvta.to.global.u64 	%rd1, %rd6;
	cvta.to.global.u64 	%rd2, %rd7;
	cvta.to.global.u64 	%rd3, %rd5;
	mov.u32 	%r53, %ctaid.x;
	mov.u32 	%r54, %ntid.x;
	mov.u32 	%r55, %tid.x;
	mad.lo.s32 	%r1, %r53, %r54, %r55;
	mov.u32 	%r56, %ctaid.y;
	mov.u32 	%r57, %ntid.y;
	mov.u32 	%r58, %tid.y;
	mad.lo.s32 	%r59, %r56, %r57, %r58;
	setp.ge.s32 	%p1, %r1, %r48;
	setp.ge.s32 	%p2, %r59, %r52;
	or.pred  	%p3, %p1, %p2;
	@%p3 bra 	$L__BB1_30;
	shr.u32 	%r60, %r51, 31;
	add.s32 	%r61, %r51, %r60;
	shr.s32 	%r3, %r61, 1;
	setp.lt.s32 	%p4, %r50, 1;
	@%p4 bra 	$L__BB1_30;
	setp.gt.s32 	%p5, %r51, -2;
	add.s32 	%r4, %r48, -1;
	mad.lo.s32 	%r62, %r48, %r59, %r1;
	mul.lo.s32 	%r5, %r62, %r50;
	@%p5 bra 	$L__BB1_14;
	and.b32  	%r6, %r50, 7;
	setp.lt.u32 	%p15, %r50, 8;
	mov.b32 	%r163, 0;
	@%p15 bra 	$L__BB1_6;
	and.b32  	%r163, %r50, 2147483640;
	neg.s32 	%r161, %r163;
	add.s64 	%rd4, %rd1, 3;
	mov.u32 	%r160, %r5;
$L__BB1_5:
	.pragma "nounroll";
	cvt.s64.s32 	%rd48, %r160;
	add.s64 	%rd49, %rd4, %rd48;
	mov.b16 	%rs16, 0;
	st.global.u8 	[%rd49+-3], %rs16;
	st.global.u8 	[%rd49+-2], %rs16;
	st.global.u8 	[%rd49+-1], %rs16;
	st.global.u8 	[%rd49], %rs16;
	st.global.u8 	[%rd49+1], %rs16;
	st.global.u8 	[%rd49+2], %rs16;
	st.global.u8 	[%rd49+3], %rs16;
	st.global.u8 	[%rd49+4], %rs16;
	add.s32 	%r161, %r161, 8;
	add.s32 	%r160, %r160, 8;
	setp.ne.s32 	%p16, %r161, 0;
	@%p16 bra 	$L__BB1_5;
$L__BB1_6:
	setp.eq.s32 	%p17, %r6, 0;
	@%p17 bra 	$L__BB1_30;
	and.b32  	%r14, %r50, 3;
	setp.lt.u32 	%p18, %r6, 4;
	@%p18 bra 	$L__BB1_9;
	add.s32 	%r156, %r163, %r5;
	cvt.s64.s32 	%rd50, %r156;
	add.s64 	%rd51, %rd1, %rd50;
	mov.b16 	%rs17, 0;
	st.global.u8 	[%rd51], %rs17;
	st.global.u8 	[%rd51+1], %rs17;
	st.global.u8 	[%rd51+2], %rs17;
	st.global.u8 	[%rd51+3], %rs17;
	add.s32 	%r163, %r163, 4;
$L__BB1_9:
	setp.eq.s32 	%p19, %r14, 0;
	@%p19 bra 	$L__BB1_30;
	setp.eq.s32 	%p20, %r14, 1;
	@%p20 bra 	$L__BB1_12;
	add.s32 	%r157, %r163, %r5;
	cvt.s64.s32 	%rd52, %r157;
	add.s64 	%rd53, %rd1, %rd52;
	mov.b16 	%rs18, 0;
	st.global.u8 	[%rd53], %rs18;
	st.global.u8 	[%rd53+1], %rs18;
	add.s32 	%r163, %r163, 2;
$L__BB1_12:
	and.b32  	%r158, %r50, 1;
	setp.eq.b32 	%p21, %r158, 1;
	not.pred 	%p22, %p21;
	@%p22 bra 	$L__BB1_30;
	add.s32 	%r159, %r163, %r5;
	cvt.s64.s32 	%rd54, %r159;
	add.s64 	%rd55, %rd1, %rd54;
	mov.b16 	%rs19, 0;
	st.global.u8 	[%rd55], %rs19;
	bra.uni 	$L__BB1_30;
$L__BB1_14:
	abs.s32 	%r19, %r3;
	add.s32 	%r20, %r3, %r19;
	add.s32 	%r64, %r20, 1;
	and.b32  	%r21, %r64, 7;
	mov.b32 	%r165, 0;
$L__BB1_15:
	neg.s32 	%r166, %r3;
	mov.f32 	%f68, 0f00000000;
$L__BB1_16:
	mov.u32 	%r24, %r166;
	neg.s32 	%r172, %r3;
	setp.lt.u32 	%p6, %r20, 7;
	add.s32 	%r65, %r24, %r59;
	max.s32 	%r66, %r65, 0;
	add.s32 	%r67, %r52, -1;
	min.s32 	%r68, %r66, %r67;
	mul.lo.s32 	%r26, %r68, %r48;
	add.s32 	%r69, %r24, %r3;
	mul.lo.s32 	%r167, %r69, %r51;
	add.s32 	%r28, %r167, %r3;
	@%p6 bra 	$L__BB1_20;
	add.s32 	%r70, %r20, 1;
	and.b32  	%r71, %r70, -8;
	neg.s32 	%r169, %r71;
	sub.s32 	%r170, 3, %r3;
	sub.s32 	%r168, %r1, %r3;
$L__BB1_18:
	.pragma "nounroll";
	max.s32 	%r72, %r168, 0;
	min.s32 	%r73, %r72, %r4;
	add.s32 	%r74, %r73, %r26;
	mad.lo.s32 	%r75, %r74, %r50, %r165;
	cvt.s64.s32 	%rd8, %r75;
	add.s64 	%rd9, %rd3, %rd8;
	ld.global.u8 	%rs1, [%rd9];
	cvt.rn.f32.u16 	%f16, %rs1;
	mul.wide.s32 	%rd10, %r167, 4;
	add.s64 	%rd11, %rd2, %rd10;
	ld.global.f32 	%f17, [%rd11];
	fma.rn.f32 	%f18, %f17, %f16, %f68;
	add.s32 	%r76, %r168, 1;
	max.s32 	%r77, %r76, 0;
	min.s32 	%r78, %r77, %r4;
	add.s32 	%r79, %r78, %r26;
	mad.lo.s32 	%r80, %r79, %r50, %r165;
	cvt.s64.s32 	%rd12, %r80;
	add.s64 	%rd13, %rd3, %rd12;
	ld.global.u8 	%rs2, [%rd13];
	cvt.rn.f32.u16 	%f19, %rs2;
	ld.global.f32 	%f20, [%rd11+4];
	fma.rn.f32 	%f21, %f20, %f19, %f18;
	add.s32 	%r81, %r168, 2;
	max.s32 	%r82, %r81, 0;
	min.s32 	%r83, %r82, %r4;
	add.s32 	%r84, %r83, %r26;
	mad.lo.s32 	%r85, %r84, %r50, %r165;
	cvt.s64.s32 	%rd14, %r85;
	add.s64 	%rd15, %rd3, %rd14;
	ld.global.u8 	%rs3, [%rd15];
	cvt.rn.f32.u16 	%f22, %rs3;
	ld.global.f32 	%f23, [%rd11+8];
	fma.rn.f32 	%f24, %f23, %f22, %f21;
	add.s32 	%r86, %r168, 3;
	max.s32 	%r87, %r86, 0;
	min.s32 	%r88, %r87, %r4;
	add.s32 	%r89, %r88, %r26;
	mad.lo.s32 	%r90, %r89, %r50, %r165;
	cvt.s64.s32 	%rd16, %r90;
	add.s64 	%rd17, %rd3, %rd16;
	ld.global.u8 	%rs4, [%rd17];
	cvt.rn.f32.u16 	%f25, %rs4;
	ld.global.f32 	%f26, [%rd11+12];
	fma.rn.f32 	%f27, %f26, %f25, %f24;
	add.s32 	%r91, %r168, 4;
	max.s32 	%r92, %r91, 0;
	min.s32 	%r93, %r92, %r4;
	add.s32 	%r94, %r93, %r26;
	mad.lo.s32 	%r95, %r94, %r50, %r165;
	cvt.s64.s32 	%rd18, %r95;
	add.s64 	%rd19, %rd3, %rd18;
	ld.global.u8 	%rs5, [%rd19];
	cvt.rn.f32.u16 	%f28, %rs5;
	ld.global.f32 	%f29, [%rd11+16];
	fma.rn.f32 	%f30, %f29, %f28, %f27;
	add.s32 	%r96, %r168, 5;
	max.s32 	%r97, %r96, 0;
	min.s32 	%r98, %r97, %r4;
	add.s32 	%r99, %r98, %r26;
	mad.lo.s32 	%r100, %r99, %r50, %r165;
	cvt.s64.s32 	%rd20, %r100;
	add.s64 	%rd21, %rd3, %rd20;
	ld.global.u8 	%rs6, [%rd21];
	cvt.rn.f32.u16 	%f31, %rs6;
	ld.global.f32 	%f32, [%rd11+20];
	fma.rn.f32 	%f33, %f32, %f31, %f30;
	add.s32 	%r101, %r168, 6;
	max.s32 	%r102, %r101, 0;
	min.s32 	%r103, %r102, %r4;
	add.s32 	%r104, %r103, %r26;
	mad.lo.s32 	%r105, %r104, %r50, %r165;
	cvt.s64.s32 	%rd22, %r105;
	add.s64 	%rd23, %rd3, %rd22;
	ld.global.u8 	%rs7, [%rd23];
	cvt.rn.f32.u16 	%f34, %rs7;
	ld.global.f32 	%f35, [%rd11+24];
	fma.rn.f32 	%f36, %f35, %f34, %f33;
	add.s32 	%r106, %r168, 7;
	max.s32 	%r107, %r106, 0;
	min.s32 	%r108, %r107, %r4;
	add.s32 	%r109, %r108, %r26;
	mad.lo.s32 	%r110, %r109, %r50, %r165;
	cvt.s64.s32 	%rd24, %r110;
	add.s64 	%rd25, %rd3, %rd24;
	ld.global.u8 	%rs8, [%rd25];
	cvt.rn.f32.u16 	%f37, %rs8;
	ld.global.f32 	%f38, [%rd11+28];
	fma.rn.f32 	%f68, %f38, %f37, %f36;
	add.s32 	%r170, %r170, 8;
	add.s32 	%r169, %r169, 8;
	add.s32 	%r168, %r168, 8;
	add.s32 	%r167, %r167, 8;
	setp.ne.s32 	%p7, %r169, 0;
	@%p7 bra 	$L__BB1_18;
	add.s32 	%r172, %r170, -3;
$L__BB1_20:
	setp.eq.s32 	%p8, %r21, 0;
	@%p8 bra 	$L__BB1_28;
	add.s32 	%r111, %r21, -1;
	setp.lt.u32 	%p9, %r111, 3;
	@%p9 bra 	$L__BB1_23;
	add.s32 	%r112, %r172, %r1;
	max.s32 	%r113, %r112, 0;
	min.s32 	%r114, %r113, %r4;
	add.s32 	%r115, %r114, %r26;
	mad.lo.s32 	%r116, %r115, %r50, %r165;
	add.s32 	%r117, %r28, %r172;
	cvt.s64.s32 	%rd26, %r116;
	add.s64 	%rd27, %rd3, %rd26;
	ld.global.u8 	%rs9, [%rd27];
	cvt.rn.f32.u16 	%f40, %rs9;
	mul.wide.s32 	%rd28, %r117, 4;
	add.s64 	%rd29, %rd2, %rd28;
	ld.global.f32 	%f41, [%rd29];
	fma.rn.f32 	%f42, %f41, %f40, %f68;
	add.s32 	%r118, %r112, 1;
	max.s32 	%r119, %r118, 0;
	min.s32 	%r120, %r119, %r4;
	add.s32 	%r121, %r120, %r26;
	mad.lo.s32 	%r122, %r121, %r50, %r165;
	cvt.s64.s32 	%rd30, %r122;
	add.s64 	%rd31, %rd3, %rd30;
	ld.global.u8 	%rs10, [%rd31];
	cvt.rn.f32.u16 	%f43, %rs10;
	ld.global.f32 	%f44, [%rd29+4];
	fma.rn.f32 	%f45, %f44, %f43, %f42;
	add.s32 	%r123, %r112, 2;
	max.s32 	%r124, %r123, 0;
	min.s32 	%r125, %r124, %r4;
	add.s32 	%r126, %r125, %r26;
	mad.lo.s32 	%r127, %r126, %r50, %r165;
	cvt.s64.s32 	%rd32, %r127;
	add.s64 	%rd33, %rd3, %rd32;
	ld.global.u8 	%rs11, [%rd33];
	cvt.rn.f32.u16 	%f46, %rs11;
	ld.global.f32 	%f47, [%rd29+8];
	fma.rn.f32 	%f48, %f47, %f46, %f45;
	add.s32 	%r128, %r112, 3;
	max.s32 	%r129, %r128, 0;
	min.s32 	%r130, %r129, %r4;
	add.s32 	%r131, %r130, %r26;
	mad.lo.s32 	%r132, %r131, %r50, %r165;
	cvt.s64.s32 	%rd34, %r132;
	add.s64 	%rd35, %rd3, %rd34;
	ld.global.u8 	%rs12, [%rd35];
	cvt.rn.f32.u16 	%f49, %rs12;
	ld.global.f32 	%f50, [%rd29+12];
	fma.rn.f32 	%f68, %f50, %f49, %f48;
	add.s32 	%r172, %r172, 4;
$L__BB1_23:
	add.s32 	%r134, %r20, 1;
	and.b32  	%r133, %r134, 3;
	setp.eq.s32 	%p10, %r133, 0;
	@%p10 bra 	$L__BB1_28;
	setp.eq.s32 	%p11, %r133, 1;
	@%p11 bra 	$L__BB1_26;
	add.s32 	%r135, %r172, %r1;
	max.s32 	%r136, %r135, 0;
	min.s32 	%r137, %r136, %r4;
	add.s32 	%r138, %r137, %r26;
	mad.lo.s32 	%r139, %r138, %r50, %r165;
	add.s32 	%r140, %r28, %r172;
	cvt.s64.s32 	%rd36, %r139;
	add.s64 	%rd37, %rd3, %rd36;
	ld.global.u8 	%rs13, [%rd37];
	cvt.rn.f32.u16 	%f52, %rs13;
	mul.wide.s32 	%rd38, %r140, 4;
	add.s64 	%rd39, %rd2, %rd38;
	ld.global.f32 	%f53, [%rd39];
	fma.rn.f32 	%f54, %f53, %f52, %f68;
	add.s32 	%r141, %r135, 1;
	max.s32 	%r142, %r141, 0;
	min.s32 	%r143, %r142, %r4;
	add.s32 	%r144, %r143, %r26;
	mad.lo.s32 	%r145, %r144, %r50, %r165;
	cvt.s64.s32 	%rd40, %r145;
	add.s64 	%rd41, %rd3, %rd40;
	ld.global.u8 	%rs14, [%rd41];
	cvt.rn.f32.u16 	%f55, %rs14;
	ld.global.f32 	%f56, [%rd39+4];
	fma.rn.f32 	%f68, %f56, %f55, %f54;
	add.s32 	%r172, %r172, 2;
$L__BB1_26:
	and.b32  	%r146, %r20, 1;
	setp.eq.b32 	%p12, %r146, 1;
	@%p12 bra 	$L__BB1_28;
	add.s32 	%r147, %r172, %r1;
	max.s32 	%r148, %r147, 0;
	min.s32 	%r149, %r148, %r4;
	add.s32 	%r150, %r149, %r26;
	mad.lo.s32 	%r151, %r150, %r50, %r165;
	add.s32 	%r152, %r28, %r172;
	cvt.s64.s32 	%rd42, %r151;
	add.s64 	%rd43, %rd3, %rd42;
	ld.global.u8 	%rs15, [%rd43];
	cvt.rn.f32.u16 	%f57, %rs15;
	mul.wide.s32 	%rd44, %r152, 4;
	add.s64 	%rd45, %rd2, %rd44;
	ld.global.f32 	%f58, [%rd45];
	fma.rn.f32 	%f68, %f58, %f57, %f68;
$L__BB1_28:
	add.s32 	%r166, %r24, 1;
	setp.ne.s32 	%p13, %r24, %r19;
	@%p13 bra 	$L__BB1_16;
	add.f32 	%f59, %f68, 0f3F000000;
	cvt.rzi.u32.f32 	%r153, %f59;
	add.s32 	%r154, %r165, %r5;
	cvt.s64.s32 	%rd46, %r154;
	add.s64 	%rd47, %rd1, %rd46;
	st.global.u8 	[%rd47], %r153;
	add.s32 	%r165, %r165, 1;
	setp.ne.s32 	%p14, %r165, %r50;
	@%p14 bra 	$L__BB1_15;
$L__BB1_30:
	ret;

}
	// .globl	_Z17sharpening_kernelPhS_iii
.visible .entry _Z17sharpening_kernelPhS_iii(
	.param .u64 .ptr .align 1 _Z17sharpening_kernelPhS_iii_param_0,
	.param .u64 .ptr .align 1 _Z17sharpening_kernelPhS_iii_param_1,
	.param .u32 _Z17sharpening_kernelPhS_iii_param_2,
	.param .u32 _Z17sharpening_kernelPhS_iii_param_3,
	.param .u32 _Z17sharpening_kernelPhS_iii_param_4
)
{
	.reg .pred 	%p<7>;
	.reg .b16 	%rs<6>;
	.reg .b32 	%r<66>;
	.reg .b32 	%f<16>;
	.reg .b64 	%rd<17>;

	ld.param.u64 	%rd3, [_Z17sharpening_kernelPhS_iii_param_0];
	ld.param.u64 	%rd4, [_Z17sharpening_kernelPhS_iii_param_1];
	ld.param.u32 	%r24, [_Z17sharpening_kernelPhS_iii_param_2];
	ld.param.u32 	%r27, [_Z17sharpening_kernelPhS_iii_param_3];
	ld.param.u32 	%r26, [_Z17sharpening_kernelPhS_iii_param_4];
	mov.u32 	%r28, %ctaid.x;
	mov.u32 	%r29, %ntid.x;
	mov.u32 	%r30, %tid.x;
	mad.lo.s32 	%r1, %r28, %r29, %r30;
	mov.u32 	%r31, %ctaid.y;
	mov.u32 	%r32, %ntid.y;
	mov.u32 	%r33, %tid.y;
	mad.lo.s32 	%r34, %r31, %r32, %r33;
	setp.ge.s32 	%p1, %r1, %r24;
	setp.ge.s32 	%p2, %r34, %r27;
	or.pred  	%p3, %p1, %p2;
	setp.lt.s32 	%p4, %r26, 1;
	or.pred  	%p5, %p3, %p4;
	@%p5 bra 	$L__BB2_3;
	cvta.to.global.u64 	%rd1, %rd3;
	add.s32 	%r35, %r27, -1;
	add.s32 	%r36, %r24, -1;
	mad.lo.s32 	%r37, %r24, %r34, %r1;
	mul.lo.s32 	%r60, %r37, %r26;
	max.s32 	%r38, %r1, 1;
	add.s32 	%r39, %r38, -1;
	min.s32 	%r40, %r39, %r36;
	add.s32 	%r41, %r34, 1;
	min.u32 	%r42, %r41, %r35;
	max.u32 	%r43, %r34, 1;
	add.s32 	%r44, %r43, -1;
	min.u32 	%r45, %r44, %r35;
	max.s32 	%r46, %r1, 0;
	min.s32 	%r47, %r46, %r36;
	mad.lo.s32 	%r48, %r45, %r24, %r47;
	mul.lo.s32 	%r61, %r48, %r26;
	min.u32 	%r49, %r34, %r35;
	mul.lo.s32 	%r50, %r49, %r24;
	add.s32 	%r51, %r40, %r50;
	mul.lo.s32 	%r62, %r51, %r26;
	add.s32 	%r52, %r47, %r50;
	mul.lo.s32 	%r63, %r52, %r26;
	max.s32 	%r53, %r1, -1;
	add.s32 	%r54, %r53, 1;
	min.s32 	%r55, %r54, %r36;
	add.s32 	%r56, %r55, %r50;
	mul.lo.s32 	%r64, %r56, %r26;
	mad.lo.s32 	%r57, %r42, %r24, %r47;
	mul.lo.s32 	%r65, %r57, %r26;
	neg.s32 	%r59, %r26;
	cvta.to.global.u64 	%rd2, %rd4;
$L__BB2_2:
	cvt.s64.s32 	%rd5, %r65;
	add.s64 	%rd6, %rd1, %rd5;
	cvt.s64.s32 	%rd7, %r64;
	add.s64 	%rd8, %rd1, %rd7;
	cvt.s64.s32 	%rd9, %r63;
	add.s64 	%rd10, %rd1, %rd9;
	cvt.s64.s32 	%rd11, %r62;
	add.s64 	%rd12, %rd1, %rd11;
	cvt.s64.s32 	%rd13, %r61;
	add.s64 	%rd14, %rd1, %rd13;
	cvt.s64.s32 	%rd15, %r60;
	add.s64 	%rd16, %rd2, %rd15;
	ld.global.u8 	%rs1, [%rd14];
	cvt.rn.f32.u16 	%f1, %rs1;
	mov.f32 	%f2, 0f00000000;
	sub.f32 	%f3, %f2, %f1;
	ld.global.u8 	%rs2, [%rd12];
	cvt.rn.f32.u16 	%f4, %rs2;
	sub.f32 	%f5, %f3, %f4;
	ld.global.u8 	%rs3, [%rd10];
	cvt.rn.f32.u16 	%f6, %rs3;
	fma.rn.f32 	%f7, %f6, 0f40A00000, %f5;
	ld.global.u8 	%rs4, [%rd8];
	cvt.rn.f32.u16 	%f8, %rs4;
	sub.f32 	%f9, %f7, %f8;
	add.f32 	%f10, %f9, 0f00000000;
	ld.global.u8 	%rs5, [%rd6];
	cvt.rn.f32.u16 	%f11, %rs5;
	sub.f32 	%f12, %f10, %f11;
	add.f32 	%f13, %f12, 0f00000000;
	max.f32 	%f14, %f13, 0f00000000;
	min.f32 	%f15, %f14, 0f437F0000;
	cvt.rzi.u32.f32 	%r58, %f15;
	st.global.u8 	[%rd16], %r58;
	add.s32 	%r65, %r65, 1;
	add.s32 	%r64, %r64, 1;
	add.s32 	%r63, %r63, 1;
	add.s32 	%r62, %r62, 1;
	add.s32 	%r61, %r61, 1;
	add.s32 	%r60, %r60, 1;
	add.s32 	%r59, %r59, 1;
	setp.ne.s32 	%p6, %r59, 0;
	@%p6 bra 	$L__BB2_2;
$L__BB2_3:
	ret;

}
	// .globl	_Z21edge_detection_kernelPhS_iii
.visible .entry _Z21edge_detection_kernelPhS_iii(
	.param .u64 .ptr .align 1 _Z21edge_detection_kernelPhS_iii_param_0,
	.param .u64 .ptr .align 1 _Z21edge_detection_kernelPhS_iii_param_1,
	.param .u32 _Z21edge_detection_kernelPhS_iii_param_2,
	.param .u32 _Z21edge_detection_kernelPhS_iii_param_3,
	.param .u32 _Z21edge_detection_kernelPhS_iii_param_4
)
{
	.reg .pred 	%p<7>;
	.reg .b16 	%rs<9>;
	.reg .b32 	%r<83>;
	.reg .b32 	%f<32>;
	.reg .b64 	%rd<24>;

	ld.param.u64 	%rd3, [_Z21edge_detection_kernelPhS_iii_param_1];
	ld.param.u32 	%r33, [_Z21edge_detection_kernelPhS_iii_param_2];
	ld.param.u32 	%r36, [_Z21edge_detection_kernelPhS_iii_param_3];
	ld.param.u32 	%r35, [_Z21edge_detection_kernelPhS_iii_param_4];
	mov.u32 	%r37, %ctaid.x;
	mov.u32 	%r38, %ntid.x;
	mov.u32 	%r39, %tid.x;
	mad.lo.s32 	%r1, %r37, %r38, %r39;
	mov.u32 	%r40, %ctaid.y;
	mov.u32 	%r41, %ntid.y;
	mov.u32 	%r42, %tid.y;
	mad.lo.s32 	%r43, %r40, %r41, %r42;
	setp.ge.s32 	%p1, %r1, %r33;
	setp.ge.s32 	%p2, %r43, %r36;
	or.pred  	%p3, %p1, %p2;
	setp.lt.s32 	%p4, %r35, 1;
	or.pred  	%p5, %p3, %p4;
	@%p5 bra 	$L__BB3_3;
	add.s32 	%r44, %r36, -1;
	add.s32 	%r45, %r33, -1;
	mad.lo.s32 	%r46, %r33, %r43, %r1;
	mul.lo.s32 	%r74, %r46, %r35;
	max.s32 	%r47, %r1, 1;
	add.s32 	%r48, %r47, -1;
	min.s32 	%r49, %r48, %r45;
	add.s32 	%r50, %r43, 1;
	min.u32 	%r51, %r50, %r44;
	mul.lo.s32 	%r52, %r51, %r33;
	add.s32 	%r53, %r49, %r52;
	max.u32 	%r54, %r43, 1;
	add.s32 	%r55, %r54, -1;
	min.u32 	%r56, %r55, %r44;
	mul.lo.s32 	%r57, %r56, %r33;
	add.s32 	%r58, %r49, %r57;
	mul.lo.s32 	%r75, %r58, %r35;
	max.s32 	%r59, %r1, 0;
	min.s32 	%r60, %r59, %r45;
	add.s32 	%r61, %r60, %r57;
	max.s32 	%r62, %r1, -1;
	add.s32 	%r63, %r62, 1;
	min.s32 	%r64, %r63, %r45;
	add.s32 	%r65, %r64, %r57;
	mul.lo.s32 	%r77, %r65, %r35;
	min.u32 	%r66, %r43, %r44;
	mul.lo.s32 	%r67, %r66, %r33;
	add.s32 	%r68, %r49, %r67;
	mul.lo.s32 	%r78, %r68, %r35;
	add.s32 	%r69, %r64, %r67;
	add.s32 	%r70, %r60, %r52;
	mul.lo.s32 	%r81, %r70, %r35;
	add.s32 	%r71, %r64, %r52;
	mul.lo.s32 	%r82, %r35, %r71;
	mul.lo.s32 	%r80, %r35, %r53;
	mul.lo.s32 	%r79, %r35, %r69;
	mul.lo.s32 	%r76, %r35, %r61;
	neg.s32 	%r73, %r35;
	cvta.to.global.u64 	%rd1, %rd3;
$L__BB3_2:
	ld.param.u64 	%rd23, [_Z21edge_detection_kernelPhS_iii_param_0];
	cvt.s64.s32 	%rd4, %r82;
	cvta.to.global.u64 	%rd5, %rd23;
	add.s64 	%rd6, %rd5, %rd4;
	cvt.s64.s32 	%rd7, %r81;
	add.s64 	%rd8, %rd5, %rd7;
	cvt.s64.s32 	%rd9, %r80;
	add.s64 	%rd10, %rd5, %rd9;
	cvt.s64.s32 	%rd11, %r79;
	add.s64 	%rd12, %rd5, %rd11;
	cvt.s64.s32 	%rd13, %r78;
	add.s64 	%rd14, %rd5, %rd13;
	cvt.s64.s32 	%rd15, %r77;
	add.s64 	%rd16, %rd5, %rd15;
	cvt.s64.s32 	%rd17, %r76;
	add.s64 	%rd18, %rd5, %rd17;
	cvt.s64.s32 	%rd19, %r75;
	add.s64 	%rd20, %rd5, %rd19;
	cvt.s64.s32 	%rd21, %r74;
	add.s64 	%rd22, %rd1, %rd21;
	ld.global.u8 	%rs1, [%rd20];
	cvt.rn.f32.u16 	%f1, %rs1;
	mov.f32 	%f2, 0f00000000;
	sub.f32 	%f3, %f2, %f1;
	ld.global.u8 	%rs2, [%rd18];
	cvt.rn.f32.u16 	%f4, %rs2;
	add.f32 	%f5, %f4, %f4;
	sub.f32 	%f6, %f3, %f5;
	ld.global.u8 	%rs3, [%rd16];
	cvt.rn.f32.u16 	%f7, %rs3;
	add.f32 	%f8, %f3, %f7;
	sub.f32 	%f9, %f6, %f7;
	ld.global.u8 	%rs4, [%rd14];
	cvt.rn.f32.u16 	%f10, %rs4;
	add.f32 	%f11, %f10, %f10;
	sub.f32 	%f12, %f8, %f11;
	add.f32 	%f13, %f9, 0f00000000;
	add.f32 	%f14, %f12, 0f00000000;
	add.f32 	%f15, %f13, 0f00000000;
	ld.global.u8 	%rs5, [%rd12];
	cvt.rn.f32.u16 	%f16, %rs5;
	fma.rn.f32 	%f17, %f16, 0f40000000, %f14;
	add.f32 	%f18, %f15, 0f00000000;
	ld.global.u8 	%rs6, [%rd10];
	cvt.rn.f32.u16 	%f19, %rs6;
	sub.f32 	%f20, %f17, %f19;
	add.f32 	%f21, %f18, %f19;
	ld.global.u8 	%rs7, [%rd8];
	cvt.rn.f32.u16 	%f22, %rs7;
	add.f32 	%f23, %f20, 0f00000000;
	fma.rn.f32 	%f24, %f22, 0f40000000, %f21;
	ld.global.u8 	%rs8, [%rd6];
	cvt.rn.f32.u16 	%f25, %rs8;
	add.f32 	%f26, %f23, %f25;
	add.f32 	%f27, %f24, %f25;
	mul.f32 	%f28, %f27, %f27;
	fma.rn.f32 	%f29, %f26, %f26, %f28;
	sqrt.rn.f32 	%f30, %f29;
	min.f32 	%f31, %f30, 0f437F0000;
	cvt.rzi.u32.f32 	%r72, %f31;
	st.global.u8 	[%rd22], %r72;
	add.s32 	%r82, %r82, 1;
	add.s32 	%r81, %r81, 1;
	add.s32 	%r80, %r80, 1;
	add.s32 	%r79, %r79, 1;
	add.s32 	%r78, %r78, 1;
	add.s32 	%r77, %r77, 1;
	add.s32 	%r76, %r76, 1;
	add.s32 	%r75, %r75, 1;
	add.s32 	%r74, %r74, 1;
	add.s32 	%r73, %r73, 1;
	setp.ne.s32 	%p6, %r73, 0;
	@%p6 bra 	$L__BB3_2;
$L__BB3_3:
	ret;

}
	// .globl	_Z17downsample_kernelPhS_iiiiii
.visible .entry _Z17downsample_kernelPhS_iiiiii(
	.param .u64 .ptr .align 1 _Z17downsample_kernelPhS_iiiiii_param_0,
	.param .u64 .ptr .align 1 _Z17downsample_kernelPhS_iiiiii_param_1,
	.param .u32 _Z17downsample_kernelPhS_iiiiii_param_2,
	.param .u32 _Z17downsample_kernelPhS_iiiiii_param_3,
	.param .u32 _Z17downsample_kernelPhS_iiiiii_param_4,
	.param .u32 _Z17downsample_kernelPhS_iiiiii_param_5,
	.param .u32 _Z17downsample_kernelPhS_iiiiii_param_6,
	.param .u32 _Z17downsample_kernelPhS_iiiiii_param_7
)
{
	.reg .pred 	%p<67>;
	.reg .b16 	%rs<18>;
	.reg .b32 	%r<212>;
	.reg .b32 	%f<93>;
	.reg .b64 	%rd<43>;

	ld.param.u64 	%rd3, [_Z17downsample_kernelPhS_iiiiii_param_0];
	ld.param.u64 	%rd4, [_Z17downsample_kernelPhS_iiiiii_param_1];
	ld.param.u32 	%r106, [_Z17downsample_kernelPhS_iiiiii_param_2];
	ld.param.u32 	%r107, [_Z17downsample_kernelPhS_iiiiii_param_3];
	ld.param.u32 	%r108, [_Z17downsample_kernelPhS_iiiiii_param_4];
	ld.param.u32 	%r111, [_Z17downsample_kernelPhS_iiiiii_param_5];
	ld.param.u32 	%r109, [_Z17downsample_kernelPhS_iiiiii_param_6];
	ld.param.u32 	%r110, [_Z17downsample_kernelPhS_iiiiii_param_7];
	cvta.to.global.u64 	%rd1, %rd3;
	cvta.to.global.u64 	%rd2, %rd4;
	mov.u32 	%r113, %ctaid.x;
	mov.u32 	%r114, %ntid.x;
	mov.u32 	%r115, %tid.x;
	mad.lo.s32 	%r1, %r113, %r114, %r115;
	mov.u32 	%r116, %ctaid.y;
	mov.u32 	%r117, %ntid.y;
	mov.u32 	%r118, %tid.y;
	mad.lo.s32 	%r119, %r116, %r117, %r118;
	setp.ge.s32 	%p1, %r1, %r108;
	setp.ge.s32 	%p2, %r119, %r111;
	or.pred  	%p3, %p1, %p2;
	setp.lt.s32 	%p4, %r109, 1;
	or.pred  	%p5, %p3, %p4;
	@%p5 bra 	$L__BB4_54;
	setp.lt.s32 	%p6, %r110, 1;
	mul.lo.s32 	%r3, %r110, %r1;
	mad.lo.s32 	%r120, %r108, %r119, %r1;
	mul.lo.s32 	%r4, %r120, %r109;
	@%p6 bra 	$L__BB4_46;
	and.b32  	%r5, %r110, 7;
	add.s32 	%r6, %r5, -1;
	and.b32  	%r7, %r110, 3;
	and.b32  	%r8, %r110, 2147483640;
	and.b32  	%r9, %r110, 1;
	neg.s32 	%r10, %r8;
	shl.b32 	%r11, %r109, 3;
	add.s32 	%r12, %r3, 3;
	add.s32 	%r13, %r3, 4;
	mul.lo.s32 	%r14, %r110, %r119;
	mov.b32 	%r171, 0;
$L__BB4_3:
	mov.f32 	%f72, 0f00000000;
	mov.b32 	%r172, 0;
	mov.u32 	%r185, %r172;
$L__BB4_4:
	setp.lt.u32 	%p13, %r110, 8;
	add.s32 	%r18, %r172, %r14;
	mul.lo.s32 	%r19, %r18, %r106;
	mov.b32 	%r201, 0;
	@%p13 bra 	$L__BB4_23;
	add.s32 	%r134, %r3, %r19;
	mul.lo.s32 	%r135, %r109, %r134;
	add.s32 	%r136, %r135, %r109;
	add.s32 	%r182, %r171, %r136;
	add.s32 	%r137, %r134, 2;
	mad.lo.s32 	%r180, %r109, %r137, %r171;
	add.s32 	%r138, %r12, %r19;
	mad.lo.s32 	%r179, %r109, %r138, %r171;
	add.s32 	%r139, %r13, %r19;
	mad.lo.s32 	%r178, %r109, %r139, %r171;
	add.s32 	%r140, %r134, 5;
	mad.lo.s32 	%r177, %r109, %r140, %r171;
	add.s32 	%r141, %r134, 6;
	mad.lo.s32 	%r176, %r109, %r141, %r171;
	add.s32 	%r142, %r134, 7;
	mad.lo.s32 	%r175, %r109, %r142, %r171;
	add.s32 	%r174, %r171, %r135;
	mov.u32 	%r181, %r12;
	mov.u32 	%r183, %r10;
$L__BB4_6:
	.pragma "nounroll";
	setp.ge.s32 	%p14, %r18, %r107;
	add.s32 	%r143, %r181, -3;
	setp.ge.s32 	%p15, %r143, %r106;
	or.pred  	%p16, %p14, %p15;
	@%p16 bra 	$L__BB4_8;
	cvt.s64.s32 	%rd11, %r174;
	add.s64 	%rd12, %rd1, %rd11;
	ld.global.u8 	%rs3, [%rd12];
	cvt.rn.f32.u16 	%f50, %rs3;
	add.f32 	%f72, %f72, %f50;
	add.s32 	%r185, %r185, 1;
$L__BB4_8:
	add.s32 	%r144, %r181, -2;
	setp.ge.s32 	%p18, %r144, %r106;
	or.pred  	%p19, %p14, %p18;
	@%p19 bra 	$L__BB4_10;
	cvt.s64.s32 	%rd13, %r182;
	add.s64 	%rd14, %rd1, %rd13;
	ld.global.u8 	%rs4, [%rd14];
	cvt.rn.f32.u16 	%f51, %rs4;
	add.f32 	%f72, %f72, %f51;
	add.s32 	%r185, %r185, 1;
$L__BB4_10:
	add.s32 	%r145, %r181, -1;
	setp.ge.s32 	%p21, %r145, %r106;
	or.pred  	%p22, %p14, %p21;
	@%p22 bra 	$L__BB4_12;
	cvt.s64.s32 	%rd15, %r180;
	add.s64 	%rd16, %rd1, %rd15;
	ld.global.u8 	%rs5, [%rd16];
	cvt.rn.f32.u16 	%f52, %rs5;
	add.f32 	%f72, %f72, %f52;
	add.s32 	%r185, %r185, 1;
$L__BB4_12:
	setp.ge.s32 	%p24, %r181, %r106;
	or.pred  	%p25, %p14, %p24;
	@%p25 bra 	$L__BB4_14;
	cvt.s64.s32 	%rd17, %r179;
	add.s64 	%rd18, %rd1, %rd17;
	ld.global.u8 	%rs6, [%rd18];
	cvt.rn.f32.u16 	%f53, %rs6;
	add.f32 	%f72, %f72, %f53;
	add.s32 	%r185, %r185, 1;
$L__BB4_14:
	add.s32 	%r146, %r181, 1;
	setp.ge.s32 	%p27, %r146, %r106;
	or.pred  	%p28, %p14, %p27;
	@%p28 bra 	$L__BB4_16;
	cvt.s64.s32 	%rd19, %r178;
	add.s64 	%rd20, %rd1, %rd19;
	ld.global.u8 	%rs7, [%rd20];
	cvt.rn.f32.u16 	%f54, %rs7;
	add.f32 	%f72, %f72, %f54;
	add.s32 	%r185, %r185, 1;
$L__BB4_16:
	add.s32 	%r147, %r181, 2;
	setp.ge.s32 	%p30, %r147, %r106;
	or.pred  	%p31, %p14, %p30;
	@%p31 bra 	$L__BB4_18;
	cvt.s64.s32 	%rd21, %r177;
	add.s64 	%rd22, %rd1, %rd21;
	ld.global.u8 	%rs8, [%rd22];
	cvt.rn.f32.u16 	%f55, %rs8;
	add.f32 	%f72, %f72, %f55;
	add.s32 	%r185, %r185, 1;
$L__BB4_18:
	add.s32 	%r148, %r181, 3;
	setp.ge.s32 	%p33, %r148, %r106;
	or.pred  	%p34, %p14, %p33;
	@%p34 bra 	$L__BB4_20;
	cvt.s64.s32 	%rd23, %r176;
	add.s64 	%rd24, %rd1, %rd23;
	ld.global.u8 	%rs9, [%rd24];
	cvt.rn.f32.u16 	%f56, %rs9;
	add.f32 	%f72, %f72, %f56;
	add.s32 	%r185, %r185, 1;
$L__BB4_20:
	add.s32 	%r149, %r181, 4;
	setp.ge.s32 	%p36, %r149, %r106;
	or.pred  	%p37, %p14, %p36;
	@%p37 bra 	$L__BB4_22;
	cvt.s64.s32 	%rd25, %r175;
	add.s64 	%rd26, %rd1, %rd25;
	ld.global.u8 	%rs10, [%rd26];
	cvt.rn.f32.u16 	%f57, %rs10;
	add.f32 	%f72, %f72, %f57;
	add.s32 	%r185, %r185, 1;
$L__BB4_22:
	add.s32 	%r183, %r183, 8;
	add.s32 	%r182, %r182, %r11;
	add.s32 	%r181, %r181, 8;
	add.s32 	%r180, %r180, %r11;
	add.s32 	%r179, %r179, %r11;
	add.s32 	%r178, %r178, %r11;
	add.s32 	%r177, %r177, %r11;
	add.s32 	%r176, %r176, %r11;
	add.s32 	%r175, %r175, %r11;
	add.s32 	%r174, %r174, %r11;
	setp.ne.s32 	%p38, %r183, 0;
	mov.u32 	%r201, %r8;
	@%p38 bra 	$L__BB4_6;
$L__BB4_23:
	setp.eq.s32 	%p39, %r5, 0;
	@%p39 bra 	$L__BB4_44;
	setp.lt.u32 	%p40, %r6, 3;
	@%p40 bra 	$L__BB4_34;
	setp.ge.s32 	%p41, %r18, %r107;
	add.s32 	%r68, %r201, %r3;
	setp.ge.s32 	%p42, %r68, %r106;
	or.pred  	%p43, %p41, %p42;
	@%p43 bra 	$L__BB4_27;
	add.s32 	%r152, %r68, %r19;
	mad.lo.s32 	%r153, %r152, %r109, %r171;
	cvt.s64.s32 	%rd27, %r153;
	add.s64 	%rd28, %rd1, %rd27;
	ld.global.u8 	%rs11, [%rd28];
	cvt.rn.f32.u16 	%f59, %rs11;
	add.f32 	%f72, %f72, %f59;
	add.s32 	%r185, %r185, 1;
$L__BB4_27:
	add.s32 	%r71, %r68, 1;
	setp.ge.s32 	%p45, %r71, %r106;
	or.pred  	%p46, %p41, %p45;
	@%p46 bra 	$L__BB4_29;
	add.s32 	%r154, %r71, %r19;
	mad.lo.s32 	%r155, %r154, %r109, %r171;
	cvt.s64.s32 	%rd29, %r155;
	add.s64 	%rd30, %rd1, %rd29;
	ld.global.u8 	%rs12, [%rd30];
	cvt.rn.f32.u16 	%f60, %rs12;
	add.f32 	%f72, %f72, %f60;
	add.s32 	%r185, %r185, 1;
$L__BB4_29:
	add.s32 	%r74, %r68, 2;
	setp.ge.s32 	%p48, %r74, %r106;
	or.pred  	%p49, %p41, %p48;
	@%p49 bra 	$L__BB4_31;
	add.s32 	%r156, %r74, %r19;
	mad.lo.s32 	%r157, %r156, %r109, %r171;
	cvt.s64.s32 	%rd31, %r157;
	add.s64 	%rd32, %rd1, %rd31;
	ld.global.u8 	%rs13, [%rd32];
	cvt.rn.f32.u16 	%f61, %rs13;
	add.f32 	%f72, %f72, %f61;
	add.s32 	%r185, %r185, 1;
$L__BB4_31:
	add.s32 	%r77, %r68, 3;
	setp.ge.s32 	%p51, %r77, %r106;
	or.pred  	%p52, %p41, %p51;
	@%p52 bra 	$L__BB4_33;
	add.s32 	%r158, %r77, %r19;
	mad.lo.s32 	%r159, %r158, %r109, %r171;
	cvt.s64.s32 	%rd33, %r159;
	add.s64 	%rd34, %rd1, %rd33;
	ld.global.u8 	%rs14, [%rd34];
	cvt.rn.f32.u16 	%f62, %rs14;
	add.f32 	%f72, %f72, %f62;
	add.s32 	%r185, %r185, 1;
$L__BB4_33:
	add.s32 	%r201, %r201, 4;
$L__BB4_34:
	setp.eq.s32 	%p53, %r7, 0;
	@%p53 bra 	$L__BB4_44;
	setp.eq.s32 	%p54, %r7, 1;
	@%p54 bra 	$L__BB4_41;
	setp.ge.s32 	%p55, %r18, %r107;
	add.s32 	%r84, %r201, %r3;
	setp.ge.s32 	%p56, %r84, %r106;
	or.pred  	%p57, %p55, %p56;
	@%p57 bra 	$L__BB4_38;
	add.s32 	%r162, %r84, %r19;
	mad.lo.s32 	%r163, %r162, %r109, %r171;
	cvt.s64.s32 	%rd35, %r163;
	add.s64 	%rd36, %rd1, %rd35;
	ld.global.u8 	%rs15, [%rd36];
	cvt.rn.f32.u16 	%f64, %rs15;
	add.f32 	%f72, %f72, %f64;
	add.s32 	%r185, %r185, 1;
$L__BB4_38:
	add.s32 	%r87, %r84, 1;
	setp.ge.s32 	%p59, %r87, %r106;
	or.pred  	%p60, %p55, %p59;
	@%p60 bra 	$L__BB4_40;
	add.s32 	%r164, %r87, %r19;
	mad.lo.s32 	%r165, %r164, %r109, %r171;
	cvt.s64.s32 	%rd37, %r165;
	add.s64 	%rd38, %rd1, %rd37;
	ld.global.u8 	%rs16, [%rd38];
	cvt.rn.f32.u16 	%f65, %rs16;
	add.f32 	%f72, %f72, %f65;
	add.s32 	%r185, %r185, 1;
$L__BB4_40:
	add.s32 	%r201, %r201, 2;
$L__BB4_41:
	setp.eq.s32 	%p61, %r9, 0;
	@%p61 bra 	$L__BB4_44;
	setp.ge.s32 	%p62, %r18, %r107;
	add.s32 	%r94, %r201, %r3;
	setp.ge.s32 	%p63, %r94, %r106;
	or.pred  	%p64, %p62, %p63;
	@%p64 bra 	$L__BB4_44;
	add.s32 	%r167, %r94, %r19;
	mad.lo.s32 	%r168, %r167, %r109, %r171;
	cvt.s64.s32 	%rd39, %r168;
	add.s64 	%rd40, %rd1, %rd39;
	ld.global.u8 	%rs17, [%rd40];
	cvt.rn.f32.u16 	%f66, %rs17;
	add.f32 	%f72, %f72, %f66;
	add.s32 	%r185, %r185, 1;
$L__BB4_44:
	add.s32 	%r172, %r172, 1;
	setp.ne.s32 	%p65, %r172, %r110;
	@%p65 bra 	$L__BB4_4;
	cvt.rn.f32.s32 	%f67, %r185;
	add.s32 	%r169, %r171, %r4;
	div.rn.f32 	%f68, %f72, %f67;
	add.f32 	%f69, %f68, 0f3F000000;
	cvt.rzi.u32.f32 	%r170, %f69;
	cvt.s64.s32 	%rd41, %r169;
	add.s64 	%rd42, %rd2, %rd41;
	st.global.u8 	[%rd42], %r170;
	add.s32 	%r171, %r171, 1;
	setp.eq.s32 	%p66, %r171, %r109;
	@%p66 bra 	$L__BB4_54;
	bra.uni 	$L__BB4_3;
$L__BB4_46:
	and.b32  	%r99, %r109, 3;
	setp.lt.u32 	%p7, %r109, 4;
	mov.b32 	%r211, 0;
	@%p7 bra 	$L__BB4_49;
	and.b32  	%r211, %r109, 2147483644;
	mov.f32 	%f39, 0f00000000;
	div.rn.f32 	%f40, %f39, 0f00000000;
	add.f32 	%f41, %f40, 0f3F000000;
	cvt.rzi.u32.f32 	%r123, %f41;
	cvt.u16.u32 	%rs1, %r123;
	mov.b32 	%r209, 0;
$L__BB4_48:
	.pragma "nounroll";
	add.s32 	%r124, %r209, %r4;
	cvt.s64.s32 	%rd5, %r124;
	add.s64 	%rd6, %rd2, %rd5;
	st.global.u8 	[%rd6], %rs1;
	st.global.u8 	[%rd6+1], %rs1;
	st.global.u8 	[%rd6+2], %rs1;
	st.global.u8 	[%rd6+3], %rs1;
	add.s32 	%r209, %r209, 4;
	setp.ne.s32 	%p8, %r209, %r211;
	@%p8 bra 	$L__BB4_48;
$L__BB4_49:
	setp.eq.s32 	%p9, %r99, 0;
	@%p9 bra 	$L__BB4_54;
	setp.eq.s32 	%p10, %r99, 1;
	@%p10 bra 	$L__BB4_52;
	add.s32 	%r125, %r211, %r4;
	mov.f32 	%f42, 0f00000000;
	div.rn.f32 	%f43, %f42, 0f00000000;
	add.f32 	%f44, %f43, 0f3F000000;
	cvt.rzi.u32.f32 	%r126, %f44;
	cvt.u16.u32 	%rs2, %r126;
	cvt.s64.s32 	%rd7, %r125;
	add.s64 	%rd8, %rd2, %rd7;
	st.global.u8 	[%rd8], %rs2;
	st.global.u8 	[%rd8+1], %rs2;
	add.s32 	%r211, %r211, 2;
$L__BB4_52:
	and.b32  	%r127, %r109, 1;
	setp.eq.b32 	%p11, %r127, 1;
	not.pred 	%p12, %p11;
	@%p12 bra 	$L__BB4_54;
	add.s32 	%r128, %r211, %r4;
	mov.f32 	%f45, 0f00000000;
	div.rn.f32 	%f46, %f45, 0f00000000;
	add.f32 	%f47, %f46, 0f3F000000;
	cvt.rzi.u32.f32 	%r129, %f47;
	cvt.s64.s32 	%rd9, %r128;
	add.s64 	%rd10, %rd2, %rd9;
	st.global.u8 	[%rd10], %r129;
$L__BB4_54:
	ret;

}


// ===== COMPILED SASS (sm_100) =====

	.target	sm_100

	.elftype	@"ET_EXEC"


//--------------------- .note.nv.tkinfo           --------------------------
	.section	.note.nv.tkinfo,"",@"SHT_NOTE"
	.sectionflags	@"SHF_NOTE_NV_TKINFO"
	.tkinfo
        /*0018*/ 	.word	0x00000002
        /*0030*/ 	.string	""
        /*0030*/ 	.string	"ptxas"
        /*0030*/ 	.string	"Cuda compilation tools, release 13.0, V13.0.88"
        /*0030*/ 	.string	"Build cuda_13.0.r13.0/compiler.36424714_0"
        /*0030*/ 	.string	"-arch sm_100 -m 64 "



//--------------------- .note.nv.cuinfo           --------------------------
	.section	.note.nv.cuinfo,"",@"SHT_NOTE"
	.sectionflags	@"SHF_NOTE_NV_CUINFO"
        /*0018*/ 	.short	0x0002
        /*001a*/ 	.short	0x0064
        /*001c*/ 	.short	0x0082
	.zero		2


//--------------------- .nv.info                  --------------------------
	.section	.nv.info,"",@"SHT_CUDA_INFO"
	.align	4


	//----- nvinfo : EIATTR_REGCOUNT
	.align		4
        /*0000*/ 	.byte	0x04, 0x2f
        /*0002*/ 	.short	(.L_1 - .L_0)
	.align		4
.L_0:
        /*0004*/ 	.word	index@(_Z16grayscale_kernelPhiii)
        /*0008*/ 	.word	0x0000000a


	//----- nvinfo : EIATTR_FRAME_SIZE
	.align		4
.L_1:
        /*000c*/ 	.byte	0x04, 0x11
        /*000e*/ 	.short	(.L_3 - .L_2)
	.align		4
.L_2:
        /*0010*/ 	.word	index@(_Z16grayscale_kernelPhiii)
        /*0014*/ 	.word	0x00000000


	//----- nvinfo : EIATTR_REGCOUNT
	.align		4
.L_3:
        /*0018*/ 	.byte	0x04, 0x2f
        /*001a*/ 	.short	(.L_5 - .L_4)
	.align		4
.L_4:
        /*001c*/ 	.word	index@(_Z20gaussian_blur_kernelPhS_iiiPfi)
        /*0020*/ 	.word	0x00000020


	//----- nvinfo : EIATTR_FRAME_SIZE
	.align		4
.L_5:
        /*0024*/ 	.byte	0x04, 0x11
        /*0026*/ 	.short	(.L_7 - .L_6)
	.align		4
.L_6:
        /*0028*/ 	.word	index@(_Z20gaussian_blur_kernelPhS_iiiPfi)
        /*002c*/ 	.word	0x00000000


	//----- nvinfo : EIATTR_REGCOUNT
	.align		4
.L_7:
        /*0030*/ 	.byte	0x04, 0x2f
        /*0032*/ 	.short	(.L_9 - .L_8)
	.align		4
.L_8:
        /*0034*/ 	.word	index@(_Z17sharpening_kernelPhS_iii)
        /*0038*/ 	.word	0x00000016


	//----- nvinfo : EIATTR_FRAME_SIZE
	.align		4
.L_9:
        /*003c*/ 	.byte	0x04, 0x11
        /*003e*/ 	.short	(.L_11 - .L_10)
	.align		4
.L_10:
        /*0040*/ 	.word	index@(_Z17sharpening_kernelPhS_iii)
        /*0044*/ 	.word	0x00000000


	//----- nvinfo : EIATTR_REGCOUNT
	.align		4
.L_11:
        /*0048*/ 	.byte	0x04, 0x2f
        /*004a*/ 	.short	(.L_13 - .L_12)
	.align		4
.L_12:
        /*004c*/ 	.word	index@(_Z21edge_detection_kernelPhS_iii)
        /*0050*/ 	.word	0x0000001c


	//----- nvinfo : EIATTR_FRAME_SIZE
	.align		4
.L_13:
        /*0054*/ 	.byte	0x04, 0x11
        /*0056*/ 	.short	(.L_15 - .L_14)
	.align		4
.L_14:
        /*0058*/ 	.word	index@($__internal_1_$__cuda_sm20_sqrt_rn_f32_slowpath)
        /*005c*/ 	.word	0x00000000


	//----- nvinfo : EIATTR_FRAME_SIZE
	.align		4
.L_15:
        /*0060*/ 	.byte	0x04, 0x11
        /*0062*/ 	.short	(.L_17 - .L_16)
	.align		4
.L_16:
        /*0064*/ 	.word	index@(_Z21edge_detection_kernelPhS_iii)
        /*0068*/ 	.word	0x00000000


	//----- nvinfo : EIATTR_REGCOUNT
	.align		4
.L_17:
        /*006c*/ 	.byte	0x04, 0x2f
        /*006e*/ 	.short	(.L_19 - .L_18)
	.align		4
.L_18:
        /*0070*/ 	.word	index@(_Z17downsample_kernelPhS_iiiiii)
        /*0074*/ 	.word	0x00000024


	//----- nvinfo : EIATTR_FRAME_SIZE
	.align		4
.L_19:
        /*0078*/ 	.byte	0x04, 0x11
        /*007a*/ 	.short	(.L_21 - .L_20)
	.align		4
.L_20:
        /*007c*/ 	.word	index@($__internal_0_$__cuda_sm3x_div_rn_noftz_f32_slowpath)
        /*0080*/ 	.word	0x00000000


	//----- nvinfo : EIATTR_FRAME_SIZE
	.align		4
.L_21:
        /*0084*/ 	.byte	0x04, 0x11
        /*0086*/ 	.short	(.L_23 - .L_22)
	.align		4
.L_22:
        /*0088*/ 	.word	index@(_Z17downsample_kernelPhS_iiiiii)
        /*008c*/ 	.word	0x00000000


	//----- nvinfo : EIATTR_MIN_STACK_SIZE
	.align		4
.L_23:
        /*0090*/ 	.byte	0x04, 0x12
        /*0092*/ 	.short	(.L_25 - .L_24)
	.align		4
.L_24:
        /*0094*/ 	.word	index@(_Z17downsample_kernelPhS_iiiiii)
        /*0098*/ 	.word	0x00000000


	//----- nvinfo : EIATTR_MIN_STACK_SIZE
	.align		4
.L_25:
        /*009c*/ 	.byte	0x04, 0x12
        /*009e*/ 	.short	(.L_27 - .L_26)
	.align		4
.L_26:
        /*00a0*/ 	.word	index@(_Z21edge_detection_kernelPhS_iii)
        /*00a4*/ 	.word	0x00000000


	//----- nvinfo : EIATTR_MIN_STACK_SIZE
	.align		4
.L_27:
        /*00a8*/ 	.byte	0x04, 0x12
        /*00aa*/ 	.short	(.L_29 - .L_28)
	.align		4
.L_28:
        /*00ac*/ 	.word	index@(_Z17sharpening_kernelPhS_iii)
        /*00b0*/ 	.word	0x00000000


	//----- nvinfo : EIATTR_MIN_STACK_SIZE
	.align		4
.L_29:
        /*00b4*/ 	.byte	0x04, 0x12
        /*00b6*/ 	.short	(.L_31 - .L_30)
	.align		4
.L_30:
        /*00b8*/ 	.word	index@(_Z20gaussian_blur_kernelPhS_iiiPfi)
        /*00bc*/ 	.word	0x00000000


	//----- nvinfo : EIATTR_MIN_STACK_SIZE
	.align		4
.L_31:
        /*00c0*/ 	.byte	0x04, 0x12
        /*00c2*/ 	.short	(.L_33 - .L_32)
	.align		4
.L_32:
        /*00c4*/ 	.word	index@(_Z16grayscale_kernelPhiii)
        /*00c8*/ 	.word	0x00000000
.L_33:


//--------------------- .nv.compat                --------------------------
	.section	.nv.compat,"",@"SHT_CUDA_COMPAT_INFO"
	.align	4
        /*0000*/ 	.byte	0x02, 0x09, 0x00, 0x00, 0x02, 0x02, 0x01, 0x00, 0x02, 0x05, 0x05, 0x00, 0x03, 0x07, 0x01, 0x01
        /*0010*/ 	.byte	0x02, 0x03, 0x00, 0x00, 0x02, 0x06, 0x01, 0x00, 0x04, 0x0b, 0x08, 0x00, 0x01, 0x00, 0x00, 0x00
        /*0020*/ 	.byte	0x00, 0x00, 0x00, 0x00


//--------------------- .nv.info._Z17downsample_kernelPhS_iiiiii --------------------------
	.section	.nv.info._Z17downsample_kernelPhS_iiiiii,"",@"SHT_CUDA_INFO"
	.sectionflags	@""
	.align	4


	//----- nvinfo : EIATTR_CUDA_API_VERSION
	.align		4
        /*0000*/ 	.byte	0x04, 0x37
        /*0002*/ 	.short	(.L_35 - .L_34)
.L_34:
        /*0004*/ 	.word	0x00000082


	//----- nvinfo : EIATTR_KPARAM_INFO
	.align		4
.L_35:
        /*0008*/ 	.byte	0x04, 0x17
        /*000a*/ 	.short	(.L_37 - .L_36)
.L_36:
        /*000c*/ 	.word	0x00000000
        /*0010*/ 	.short	0x0007
        /*0012*/ 	.short	0x0024
        /*0014*/ 	.byte	0x00, 0xf0, 0x11, 0x00


	//----- nvinfo : EIATTR_KPARAM_INFO
	.align		4
.L_37:
        /*0018*/ 	.byte	0x04, 0x17
        /*001a*/ 	.short	(.L_39 - .L_38)
.L_38:
        /*001c*/ 	.word	0x00000000
        /*0020*/ 	.short	0x0006
        /*0022*/ 	.short	0x0020
        /*0024*/ 	.byte	0x00, 0xf0, 0x11, 0x00


	//----- nvinfo : EIATTR_KPARAM_INFO
	.align		4
.L_39:
        /*0028*/ 	.byte	0x04, 0x17
        /*002a*/ 	.short	(.L_41 - .L_40)
.L_40:
        /*002c*/ 	.word	0x00000000
        /*0030*/ 	.short	0x0005
        /*0032*/ 	.short	0x001c
        /*0034*/ 	.byte	0x00, 0xf0, 0x11, 0x00


	//----- nvinfo : EIATTR_KPARAM_INFO
	.align		4
.L_41:
        /*0038*/ 	.byte	0x04, 0x17
        /*003a*/ 	.short	(.L_43 - .L_42)
.L_42:
        /*003c*/ 	.word	0x00000000
        /*0040*/ 	.short	0x0004
        /*0042*/ 	.short	0x0018
        /*0044*/ 	.byte	0x00, 0xf0, 0x11, 0x00


	//----- nvinfo : EIATTR_KPARAM_INFO
	.align		4
.L_43:
        /*0048*/ 	.byte	0x04, 0x17
        /*004a*/ 	.short	(.L_45 - .L_44)
.L_44:
        /*004c*/ 	.word	0x00000000
        /*0050*/ 	.short	0x0003
        /*0052*/ 	.short	0x0014
        /*0054*/ 	.byte	0x00, 0xf0, 0x11, 0x00


	//----- nvinfo : EIATTR_KPARAM_INFO
	.align		4
.L_45:
        /*0058*/ 	.byte	0x04, 0x17
        /*005a*/ 	.short	(.L_47 - .L_46)
.L_46:
        /*005c*/ 	.word	0x00000000
        /*0060*/ 	.short	0x0002
        /*0062*/ 	.short	0x0010
        /*0064*/ 	.byte	0x00, 0xf0, 0x11, 0x00


	//----- nvinfo : EIATTR_KPARAM_INFO
	.align		4
.L_47:
        /*0068*/ 	.byte	0x04, 0x17
        /*006a*/ 	.short	(.L_49 - .L_48)
.L_48:
        /*006c*/ 	.word	0x00000000
        /*0070*/ 	.short	0x0001
        /*0072*/ 	.short	0x0008
        /*0074*/ 	.byte	0x00, 0xf5, 0x21, 0x00


	//----- nvinfo : EIATTR_KPARAM_INFO
	.align		4
.L_49:
        /*0078*/ 	.byte	0x04, 0x17
        /*007a*/ 	.short	(.L_51 - .L_50)
.L_50:
        /*007c*/ 	.word	0x00000000
        /*0080*/ 	.short	0x0000
        /*0082*/ 	.short	0x0000
        /*0084*/ 	.byte	0x00, 0xf5, 0x21, 0x00


	//----- nvinfo : EIATTR_SPARSE_MMA_MASK
	.align		4
.L_51:
        /*0088*/ 	.byte	0x03, 0x50
        /*008a*/ 	.short	0x0000


	//----- nvinfo : EIATTR_MAXREG_COUNT
	.align		4
        /*008c*/ 	.byte	0x03, 0x1b
        /*008e*/ 	.short	0x00ff


	//----- nvinfo : EIATTR_MERCURY_ISA_VERSION
	.align		4
        /*0090*/ 	.byte	0x03, 0x5f
        /*0092*/ 	.short	0x0101


	//----- nvinfo : EIATTR_VRC_CTA_INIT_COUNT
	.align		4
        /*0094*/ 	.byte	0x02, 0x4a
	.zero		1
	.zero		1


	//----- nvinfo : EIATTR_EXIT_INSTR_OFFSETS
	.align		4
        /*0098*/ 	.byte	0x04, 0x1c
        /*009a*/ 	.short	(.L_53 - .L_52)


	//   ....[0]....
.L_52:
        /*009c*/ 	.word	0x000000f0


	//   ....[1]....
        /*00a0*/ 	.word	0x000011e0


	//   ....[2]....
        /*00a4*/ 	.word	0x00001420


	//   ....[3]....
        /*00a8*/ 	.word	0x000015d0


	//   ....[4]....
        /*00ac*/ 	.word	0x00001710


	//----- nvinfo : EIATTR_CRS_STACK_SIZE
	.align		4
.L_53:
        /*00b0*/ 	.byte	0x04, 0x1e
        /*00b2*/ 	.short	(.L_55 - .L_54)
.L_54:
        /*00b4*/ 	.word	0x00000000


	//----- nvinfo : EIATTR_CBANK_PARAM_SIZE
	.align		4
.L_55:
        /*00b8*/ 	.byte	0x03, 0x19
        /*00ba*/ 	.short	0x0028


	//----- nvinfo : EIATTR_PARAM_CBANK
	.align		4
        /*00bc*/ 	.byte	0x04, 0x0a
        /*00be*/ 	.short	(.L_57 - .L_56)
	.align		4
.L_56:
        /*00c0*/ 	.word	index@(.nv.constant0._Z17downsample_kernelPhS_iiiiii)
        /*00c4*/ 	.short	0x0380
        /*00c6*/ 	.short	0x0028


	//----- nvinfo : EIATTR_SW_WAR
	.align		4
.L_57:
        /*00c8*/ 	.byte	0x04, 0x36
        /*00ca*/ 	.short	(.L_59 - .L_58)
.L_58:
        /*00cc*/ 	.word	0x00000008
.L_59:


//--------------------- .nv.info._Z21edge_detection_kernelPhS_iii --------------------------
	.section	.nv.info._Z21edge_detection_kernelPhS_iii,"",@"SHT_CUDA_INFO"
	.sectionflags	@""
	.align	4


	//----- nvinfo : EIATTR_CUDA_API_VERSION
	.align		4
        /*0000*/ 	.byte	0x04, 0x37
        /*0002*/ 	.short	(.L_61 - .L_60)
.L_60:
        /*0004*/ 	.word	0x00000082


	//----- nvinfo : EIATTR_KPARAM_INFO
	.align		4
.L_61:
        /*0008*/ 	.byte	0x04, 0x17
        /*000a*/ 	.short	(.L_63 - .L_62)
.L_62:
        /*000c*/ 	.word	0x00000000
        /*0010*/ 	.short	0x0004
        /*0012*/ 	.short	0x0018
        /*0014*/ 	.byte	0x00, 0xf0, 0x11, 0x00


	//----- nvinfo : EIATTR_KPARAM_INFO
	.align		4
.L_63:
        /*0018*/ 	.byte	0x04, 0x17
        /*001a*/ 	.short	(.L_65 - .L_64)
.L_64:
        /*001c*/ 	.word	0x00000000
        /*0020*/ 	.short	0x0003
        /*0022*/ 	.short	0x0014
        /*0024*/ 	.byte	0x00, 0xf0, 0x11, 0x00


	//----- nvinfo : EIATTR_KPARAM_INFO
	.align		4
.L_65:
        /*0028*/ 	.byte	0x04, 0x17
        /*002a*/ 	.short	(.L_67 - .L_66)
.L_66:
        /*002c*/ 	.word	0x00000000
        /*0030*/ 	.short	0x0002
        /*0032*/ 	.short	0x0010
        /*0034*/ 	.byte	0x00, 0xf0, 0x11, 0x00


	//----- nvinfo : EIATTR_KPARAM_INFO
	.align		4
.L_67:
        /*0038*/ 	.byte	0x04, 0x17
        /*003a*/ 	.short	(.L_69 - .L_68)
.L_68:
        /*003c*/ 	.word	0x00000000
        /*0040*/ 	.short	0x0001
        /*0042*/ 	.short	0x0008
        /*0044*/ 	.byte	0x00, 0xf5, 0x21, 0x00


	//----- nvinfo : EIATTR_KPARAM_INFO
	.align		4
.L_69:
        /*0048*/ 	.byte	0x04, 0x17
        /*004a*/ 	.short	(.L_71 - .L_70)
.L_70:
        /*004c*/ 	.word	0x00000000
        /*0050*/ 	.short	0x0000
        /*0052*/ 	.short	0x0000
        /*0054*/ 	.byte	0x00, 0xf5, 0x21, 0x00


	//----- nvinfo : EIATTR_SPARSE_MMA_MASK
	.align		4
.L_71:
        /*0058*/ 	.byte	0x03, 0x50
        /*005a*/ 	.short	0x0000


	//----- nvinfo : EIATTR_MAXREG_COUNT
	.align		4
        /*005c*/ 	.byte	0x03, 0x1b
        /*005e*/ 	.short	0x00ff


	//----- nvinfo : EIATTR_MERCURY_ISA_VERSION
	.align		4
        /*0060*/ 	.byte	0x03, 0x5f
        /*0062*/ 	.short	0x0101


	//----- nvinfo : EIATTR_VRC_CTA_INIT_COUNT
	.align		4
        /*0064*/ 	.byte	0x02, 0x4a
	.zero		1
	.zero		1


	//----- nvinfo : EIATTR_EXIT_INSTR_OFFSETS
	.align		4
        /*0068*/ 	.byte	0x04, 0x1c
        /*006a*/ 	.short	(.L_73 - .L_72)


	//   ....[0]....
.L_72:
        /*006c*/ 	.word	0x000000e0


	//   ....[1]....
        /*0070*/ 	.word	0x00000820


	//----- nvinfo : EIATTR_CRS_STACK_SIZE
	.align		4
.L_73:
        /*0074*/ 	.byte	0x04, 0x1e
        /*0076*/ 	.short	(.L_75 - .L_74)
.L_74:
        /*0078*/ 	.word	0x00000000


	//----- nvinfo : EIATTR_CBANK_PARAM_SIZE
	.align		4
.L_75:
        /*007c*/ 	.byte	0x03, 0x19
        /*007e*/ 	.short	0x001c


	//----- nvinfo : EIATTR_PARAM_CBANK
	.align		4
        /*0080*/ 	.byte	0x04, 0x0a
        /*0082*/ 	.short	(.L_77 - .L_76)
	.align		4
.L_76:
        /*0084*/ 	.word	index@(.nv.constant0._Z21edge_detection_kernelPhS_iii)
        /*0088*/ 	.short	0x0380
        /*008a*/ 	.short	0x001c


	//----- nvinfo : EIATTR_SW_WAR
	.align		4
.L_77:
        /*008c*/ 	.byte	0x04, 0x36
        /*008e*/ 	.short	(.L_79 - .L_78)
.L_78:
        /*0090*/ 	.word	0x00000008
.L_79:


//--------------------- .nv.info._Z17sharpening_kernelPhS_iii --------------------------
	.section	.nv.info._Z17sharpening_kernelPhS_iii,"",@"SHT_CUDA_INFO"
	.sectionflags	@""
	.align	4


	//----- nvinfo : EIATTR_CUDA_API_VERSION
	.align		4
        /*0000*/ 	.byte	0x04, 0x37
        /*0002*/ 	.short	(.L_81 - .L_80)
.L_80:
        /*0004*/ 	.word	0x00000082


	//----- nvinfo : EIATTR_KPARAM_INFO
	.align		4
.L_81:
        /*0008*/ 	.byte	0x04, 0x17
        /*000a*/ 	.short	(.L_83 - .L_82)
.L_82:
        /*000c*/ 	.word	0x00000000
        /*0010*/ 	.short	0x0004
        /*0012*/ 	.short	0x0018
        /*0014*/ 	.byte	0x00, 0xf0, 0x11, 0x00


	//----- nvinfo : EIATTR_KPARAM_INFO
	.align		4
.L_83:
        /*0018*/ 	.byte	0x04, 0x17
        /*001a*/ 	.short	(.L_85 - .L_84)
.L_84:
        /*001c*/ 	.word	0x00000000
        /*0020*/ 	.short	0x0003
        /*0022*/ 	.short	0x0014
        /*0024*/ 	.byte	0x00, 0xf0, 0x11, 0x00


	//----- nvinfo : EIATTR_KPARAM_INFO
	.align		4
.L_85:
        /*0028*/ 	.byte	0x04, 0x17
        /*002a*/ 	.short	(.L_87 - .L_86)
.L_86:
        /*002c*/ 	.word	0x00000000
        /*0030*/ 	.short	0x0002
        /*0032*/ 	.short	0x0010
        /*0034*/ 	.byte	0x00, 0xf0, 0x11, 0x00


	//----- nvinfo : EIATTR_KPARAM_INFO
	.align		4
.L_87:
        /*0038*/ 	.byte	0x04, 0x17
        /*003a*/ 	.short	(.L_89 - .L_88)
.L_88:
        /*003c*/ 	.word	0x00000000
        /*0040*/ 	.short	0x0001
        /*0042*/ 	.short	0x0008
        /*0044*/ 	.byte	0x00, 0xf5, 0x21, 0x00


	//----- nvinfo : EIATTR_KPARAM_INFO
	.align		4
.L_89:
        /*0048*/ 	.byte	0x04, 0x17
        /*004a*/ 	.short	(.L_91 - .L_90)
.L_90:
        /*004c*/ 	.word	0x00000000
        /*0050*/ 	.short	0x0000
        /*0052*/ 	.short	0x0000
        /*0054*/ 	.byte	0x00, 0xf5, 0x21, 0x00


	//----- nvinfo : EIATTR_SPARSE_MMA_MASK
	.align		4
.L_91:
        /*0058*/ 	.byte	0x03, 0x50
        /*005a*/ 	.short	0x0000


	//----- nvinfo : EIATTR_MAXREG_COUNT
	.align		4
        /*005c*/ 	.byte	0x03, 0x1b
        /*005e*/ 	.short	0x00ff


	//----- nvinfo : EIATTR_MERCURY_ISA_VERSION
	.align		4
        /*0060*/ 	.byte	0x03, 0x5f
        /*0062*/ 	.short	0x0101


	//----- nvinfo : EIATTR_VRC_CTA_INIT_COUNT
	.align		4
        /*0064*/ 	.byte	0x02, 0x4a
	.zero		1
	.zero		1


	//----- nvinfo : EIATTR_EXIT_INSTR_OFFSETS
	.align		4
        /*0068*/ 	.byte	0x04, 0x1c
        /*006a*/ 	.short	(.L_93 - .L_92)


	//   ....[0]....
.L_92:
        /*006c*/ 	.word	0x000000e0


	//   ....[1]....
        /*0070*/ 	.word	0x00001260


	//   ....[2]....
        /*0074*/ 	.word	0x00001510


	//----- nvinfo : EIATTR_CBANK_PARAM_SIZE
	.align		4
.L_93:
        /*0078*/ 	.byte	0x03, 0x19
        /*007a*/ 	.short	0x001c


	//----- nvinfo : EIATTR_PARAM_CBANK
	.align		4
        /*007c*/ 	.byte	0x04, 0x0a
        /*007e*/ 	.short	(.L_95 - .L_94)
	.align		4
.L_94:
        /*0080*/ 	.word	index@(.nv.constant0._Z17sharpening_kernelPhS_iii)
        /*0084*/ 	.short	0x0380
        /*0086*/ 	.short	0x001c


	//----- nvinfo : EIATTR_SW_WAR
	.align		4
.L_95:
        /*0088*/ 	.byte	0x04, 0x36
        /*008a*/ 	.short	(.L_97 - .L_96)
.L_96:
        /*008c*/ 	.word	0x00000008
.L_97:


//--------------------- .nv.info._Z20gaussian_blur_kernelPhS_iiiPfi --------------------------
	.section	.nv.info._Z20gaussian_blur_kernelPhS_iiiPfi,"",@"SHT_CUDA_INFO"
	.sectionflags	@""
	.align	4


	//----- nvinfo : EIATTR_CUDA_API_VERSION
	.align		4
        /*0000*/ 	.byte	0x04, 0x37
        /*0002*/ 	.short	(.L_99 - .L_98)
.L_98:
        /*0004*/ 	.word	0x00000082


	//----- nvinfo : EIATTR_KPARAM_INFO
	.align		4
.L_99:
        /*0008*/ 	.byte	0x04, 0x17
        /*000a*/ 	.short	(.L_101 - .L_100)
.L_100:
        /*000c*/ 	.word	0x00000000
        /*0010*/ 	.short	0x0006
        /*0012*/ 	.short	0x0028
        /*0014*/ 	.byte	0x00, 0xf0, 0x11, 0x00


	//----- nvinfo : EIATTR_KPARAM_INFO
	.align		4
.L_101:
        /*0018*/ 	.byte	0x04, 0x17
        /*001a*/ 	.short	(.L_103 - .L_102)
.L_102:
        /*001c*/ 	.word	0x00000000
        /*0020*/ 	.short	0x0005
        /*0022*/ 	.short	0x0020
        /*0024*/ 	.byte	0x00, 0xf5, 0x21, 0x00


	//----- nvinfo : EIATTR_KPARAM_INFO
	.align		4
.L_103:
        /*0028*/ 	.byte	0x04, 0x17
        /*002a*/ 	.short	(.L_105 - .L_104)
.L_104:
        /*002c*/ 	.word	0x00000000
        /*0030*/ 	.short	0x0004
        /*0032*/ 	.short	0x0018
        /*0034*/ 	.byte	0x00, 0xf0, 0x11, 0x00


	//----- nvinfo : EIATTR_KPARAM_INFO
	.align		4
.L_105:
        /*0038*/ 	.byte	0x04, 0x17
        /*003a*/ 	.short	(.L_107 - .L_106)
.L_106:
        /*003c*/ 	.word	0x00000000
        /*0040*/ 	.short	0x0003
        /*0042*/ 	.short	0x0014
        /*0044*/ 	.byte	0x00, 0xf0, 0x11, 0x00


	//----- nvinfo : EIATTR_KPARAM_INFO
	.align		4
.L_107:
        /*0048*/ 	.byte	0x04, 0x17
        /*004a*/ 	.short	(.L_109 - .L_108)
.L_108:
        /*004c*/ 	.word	0x00000000
        /*0050*/ 	.short	0x0002
        /*0052*/ 	.short	0x0010
        /*0054*/ 	.byte	0x00, 0xf0, 0x11, 0x00


	//----- nvinfo : EIATTR_KPARAM_INFO
	.align		4
.L_109:
        /*0058*/ 	.byte	0x04, 0x17
        /*005a*/ 	.short	(.L_111 - .L_110)
.L_110:
        /*005c*/ 	.word	0x00000000
        /*0060*/ 	.short	0x0001
        /*0062*/ 	.short	0x0008
        /*0064*/ 	.byte	0x00, 0xf5, 0x21, 0x00


	//----- nvinfo : EIATTR_KPARAM_INFO
	.align		4
.L_111:
        /*0068*/ 	.byte	0x04, 0x17
        /*006a*/ 	.short	(.L_113 - .L_112)
.L_112:
        /*006c*/ 	.word	0x00000000
        /*0070*/ 	.short	0x0000
        /*0072*/ 	.short	0x0000
        /*0074*/ 	.byte	0x00, 0xf5, 0x21, 0x00


	//----- nvinfo : EIATTR_SPARSE_MMA_MASK
	.align		4
.L_113:
        /*0078*/ 	.byte	0x03, 0x50
        /*007a*/ 	.short	0x0000


	//----- nvinfo : EIATTR_MAXREG_COUNT
	.align		4
        /*007c*/ 	.byte	0x03, 0x1b
        /*007e*/ 	.short	0x00ff


	//----- nvinfo : EIATTR_MERCURY_ISA_VERSION
	.align		4
        /*0080*/ 	.byte	0x03, 0x5f
        /*0082*/ 	.short	0x0101


	//----- nvinfo : EIATTR_VRC_CTA_INIT_COUNT
	.align		4
        /*0084*/ 	.byte	0x02, 0x4a
	.zero		1
	.zero		1


	//----- nvinfo : EIATTR_EXIT_INSTR_OFFSETS
	.align		4
        /*0088*/ 	.byte	0x04, 0x1c
        /*008a*/ 	.short	(.L_115 - .L_114)


	//   ....[0]....
.L_114:
        /*008c*/ 	.word	0x000000c0


	//   ....[1]....
        /*0090*/ 	.word	0x000000f0


	//   ....[2]....
        /*0094*/ 	.word	0x00000300


	//   ....[3]....
        /*0098*/ 	.word	0x000003e0


	//   ....[4]....
        /*009c*/ 	.word	0x000004a0


	//   ....[5]....
        /*00a0*/ 	.word	0x00000500


	//   ....[6]....
        /*00a4*/ 	.word	0x000013c0


	//----- nvinfo : EIATTR_CBANK_PARAM_SIZE
	.align		4
.L_115:
        /*00a8*/ 	.byte	0x03, 0x19
        /*00aa*/ 	.short	0x002c


	//----- nvinfo : EIATTR_PARAM_CBANK
	.align		4
        /*00ac*/ 	.byte	0x04, 0x0a
        /*00ae*/ 	.short	(.L_117 - .L_116)
	.align		4
.L_116:
        /*00b0*/ 	.word	index@(.nv.constant0._Z20gaussian_blur_kernelPhS_iiiPfi)
        /*00b4*/ 	.short	0x0380
        /*00b6*/ 	.short	0x002c


	//----- nvinfo : EIATTR_SW_WAR
	.align		4
.L_117:
        /*00b8*/ 	.byte	0x04, 0x36
        /*00ba*/ 	.short	(.L_119 - .L_118)
.L_118:
        /*00bc*/ 	.word	0x00000008
.L_119:


//--------------------- .nv.info._Z16grayscale_kernelPhiii --------------------------
	.section	.nv.info._Z16grayscale_kernelPhiii,"",@"SHT_CUDA_INFO"
	.sectionflags	@""
	.align	4


	//----- nvinfo : EIATTR_CUDA_API_VERSION
	.align		4
        /*0000*/ 	.byte	0x04, 0x37
        /*0002*/ 	.short	(.L_121 - .L_120)
.L_120:
        /*0004*/ 	.word	0x00000082


	//----- nvinfo : EIATTR_KPARAM_INFO
	.align		4
.L_121:
        /*0008*/ 	.byte	0x04, 0x17
        /*000a*/ 	.short	(.L_123 - .L_122)
.L_122:
        /*000c*/ 	.word	0x00000000
        /*0010*/ 	.short	0x0003
        /*0012*/ 	.short	0x0010
        /*0014*/ 	.byte	0x00, 0xf0, 0x11, 0x00


	//----- nvinfo : EIATTR_KPARAM_INFO
	.align		4
.L_123:
        /*0018*/ 	.byte	0x04, 0x17
        /*001a*/ 	.short	(.L_125 - .L_124)
.L_124:
        /*001c*/ 	.word	0x00000000
        /*0020*/ 	.short	0x0002
        /*0022*/ 	.short	0x000c
        /*0024*/ 	.byte	0x00, 0xf0, 0x11, 0x00


	//----- nvinfo : EIATTR_KPARAM_INFO
	.align		4
.L_125:
        /*0028*/ 	.byte	0x04, 0x17
        /*002a*/ 	.short	(.L_127 - .L_126)
.L_126:
        /*002c*/ 	.word	0x00000000
        /*0030*/ 	.short	0x0001
        /*0032*/ 	.short	0x0008
        /*0034*/ 	.byte	0x00, 0xf0, 0x11, 0x00


	//----- nvinfo : EIATTR_KPARAM_INFO
	.align		4
.L_127:
        /*0038*/ 	.byte	0x04, 0x17
        /*003a*/ 	.short	(.L_129 - .L_128)
.L_128:
        /*003c*/ 	.word	0x00000000
        /*0040*/ 	.short	0x0000
        /*0042*/ 	.short	0x0000
        /*0044*/ 	.byte	0x00, 0xf5, 0x21, 0x00


	//----- nvinfo : EIATTR_SPARSE_MMA_MASK
	.align		4
.L_129:
        /*0048*/ 	.byte	0x03, 0x50
        /*004a*/ 	.short	0x0000


	//----- nvinfo : EIATTR_MAXREG_COUNT
	.align		4
        /*004c*/ 	.byte	0x03, 0x1b
        /*004e*/ 	.short	0x00ff


	//----- nvinfo : EIATTR_MERCURY_ISA_VERSION
	.align		4
        /*0050*/ 	.byte	0x03, 0x5f
        /*0052*/ 	.short	0x0101


	//----- nvinfo : EIATTR_VRC_CTA_INIT_COUNT
	.align		4
        /*0054*/ 	.byte	0x02, 0x4a
	.zero		1
	.zero		1


	//----- nvinfo : EIATTR_EXIT_INSTR_OFFSETS
	.align		4
        /*0058*/ 	.byte	0x04, 0x1c
        /*005a*/ 	.short	(.L_131 - .L_130)


	//   ....[0]....
.L_130:
        /*005c*/ 	.word	0x000000e0


	//   ....[1]....
        /*0060*/ 	.word	0x00000220


	//----- nvinfo : EIATTR_CBANK_PARAM_SIZE
	.align		4
.L_131:
        /*0064*/ 	.byte	0x03, 0x19
        /*0066*/ 	.short	0x0014


	//----- nvinfo : EIATTR_PARAM_CBANK
	.align		4
        /*0068*/ 	.byte	0x04, 0x0a
        /*006a*/ 	.short	(.L_133 - .L_132)
	.align		4
.L_132:
        /*006c*/ 	.word	index@(.nv.constant0._Z16grayscale_kernelPhiii)
        /*0070*/ 	.short	0x0380
        /*0072*/ 	.short	0x0014


	//----- nvinfo : EIATTR_SW_WAR
	.align		4
.L_133:
        /*0074*/ 	.byte	0x04, 0x36
        /*0076*/ 	.short	(.L_135 - .L_134)
.L_134:
        /*0078*/ 	.word	0x00000008
.L_135:


//--------------------- .nv.callgraph             --------------------------
	.section	.nv.callgraph,"",@"SHT_CUDA_CALLGRAPH"
	.align	4
	.sectionentsize	8
	.align		4
        /*0000*/ 	.word	0x00000000
	.align		4
        /*0004*/ 	.word	0xffffffff
	.align		4
        /*0008*/ 	.word	0x00000000
	.align		4
        /*000c*/ 	.word	0xfffffffe
	.align		4
        /*0010*/ 	.word	0x00000000
	.align		4
        /*0014*/ 	.word	0xfffffffd
	.align		4
        /*0018*/ 	.word	0x00000000
	.align		4
        /*001c*/ 	.word	0xfffffffc


//--------------------- .text._Z17downsample_kernelPhS_iiiiii --------------------------
	.section	.text._Z17downsample_kernelPhS_iiiiii,"ax",@progbits
	.align	128
        .global         _Z17downsample_kernelPhS_iiiiii
        .type           _Z17downsample_kernelPhS_iiiiii,@function
        .size           _Z17downsample_kernelPhS_iiiiii,(.L_x_54 - _Z17downsample_kernelPhS_iiiiii)
        .other          _Z17downsample_kernelPhS_iiiiii,@"STO_CUDA_ENTRY STV_DEFAULT"
_Z17downsample_kernelPhS_iiiiii:
.text._Z17downsample_kernelPhS_iiiiii:
[----:B------:R-:W-:Y:S01]  /*0000*/  LDC R1, c[0x0][0x37c] ;  /* 0x0000df00ff017b82 */ /* 0x000fe20000000800 */
[----:B------:R-:W0:Y:S07]  /*0010*/  S2R R5, SR_TID.Y ;  /* 0x0000000000057919 */ /* 0x000e2e0000002200 */
[----:B------:R-:W1:Y:S01]  /*0020*/  LDC R14, c[0x0][0x360] ;  /* 0x0000d800ff0e7b82 */ /* 0x000e620000000800 */
[----:B------:R-:W2:Y:S01]  /*0030*/  LDCU.64 UR6, c[0x0][0x398] ;  /* 0x00007300ff0677ac */ /* 0x000ea20008000a00 */
[----:B------:R-:W1:Y:S01]  /*0040*/  S2R R3, SR_TID.X ;  /* 0x0000000000037919 */ /* 0x000e620000002100 */
[----:B------:R-:W3:Y:S05]  /*0050*/  LDCU UR8, c[0x0][0x3a0] ;  /* 0x00007400ff0877ac */ /* 0x000eea0008000800 */
[----:B------:R-:W0:Y:S08]  /*0060*/  S2UR UR5, SR_CTAID.Y ;  /* 0x00000000000579c3 */ /* 0x000e300000002600 */
[----:B------:R-:W0:Y:S01]  /*0070*/  LDC R12, c[0x0][0x364] ;  /* 0x0000d900ff0c7b82 */ /* 0x000e220000000800 */
[----:B---3--:R-:W-:-:S07]  /*0080*/  IMAD.U32 R7, RZ, RZ, UR8 ;  /* 0x00000008ff077e24 */ /* 0x008fce000f8e00ff */
[----:B------:R-:W1:Y:S01]  /*0090*/  S2UR UR4, SR_CTAID.X ;  /* 0x00000000000479c3 */ /* 0x000e620000002500 */
[----:B0-----:R-:W-:-:S05]  /*00a0*/  IMAD R12, R12, UR5, R5 ;  /* 0x000000050c0c7c24 */ /* 0x001fca000f8e0205 */
[----:B--2---:R-:W-:Y:S01]  /*00b0*/  ISETP.GE.AND P0, PT, R12, UR7, PT ;  /* 0x000000070c007c0c */ /* 0x004fe2000bf06270 */
[----:B-1----:R-:W-:-:S05]  /*00c0*/  IMAD R14, R14, UR4, R3 ;  /* 0x000000040e0e7c24 */ /* 0x002fca000f8e0203 */
[----:B------:R-:W-:-:S04]  /*00d0*/  ISETP.GE.OR P0, PT, R14, UR6, P0 ;  /* 0x000000060e007c0c */ /* 0x000fc80008706670 */
[----:B------:R-:W-:-:S13]  /*00e0*/  ISETP.LT.OR P0, PT, R7, 0x1, P0 ;  /* 0x000000010700780c */ /* 0x000fda0000701670 */
[----:B------:R-:W-:Y:S05]  /*00f0*/  @P0 EXIT ;  /* 0x000000000000094d */ /* 0x000fea0003800000 */
[----:B------:R-:W0:Y:S01]  /*0100*/  LDCU UR7, c[0x0][0x3a4] ;  /* 0x00007480ff0777ac */ /* 0x000e220008000800 */
[----:B------:R-:W-:Y:S01]  /*0110*/  IMAD R10, R12, UR6, R14 ;  /* 0x000000060c0a7c24 */ /* 0x000fe2000f8e020e */
[----:B------:R-:W1:Y:S01]  /*0120*/  LDCU.64 UR12, c[0x0][0x358] ;  /* 0x00006b00ff0c77ac */ /* 0x000e620008000a00 */
[----:B0-----:R-:W-:-:S09]  /*0130*/  UISETP.GE.AND UP0, UPT, UR7, 0x1, UPT ;  /* 0x000000010700788c */ /* 0x001fd2000bf06270 */
[----:B-1----:R-:W-:Y:S05]  /*0140*/  BRA.U !UP0, `(.L_x_0) ;  /* 0x0000001108307547 */ /* 0x002fea000b800000 */
[----:B------:R-:W-:Y:S02]  /*0150*/  ULOP3.LUT UR10, UR7, 0x7, URZ, 0xc0, !UPT ;  /* 0x00000007070a7892 */ /* 0x000fe4000f8ec0ff */
[----:B------:R-:W-:Y:S01]  /*0160*/  ULOP3.LUT UR7, UR7, 0x7ffffff8, URZ, 0xc0, !UPT ;  /* 0x7ffffff807077892 */ /* 0x000fe2000f8ec0ff */
[----:B------:R-:W-:-:S11]  /*0170*/  UMOV UR4, URZ ;  /* 0x000000ff00047c82 */ /* 0x000fd60008000000 */
.L_x_10:
[----:B------:R-:W-:Y:S01]  /*0180*/  UIADD3 UR5, UPT, UPT, UR10, -0x1, URZ ;  /* 0xffffffff0a057890 */ /* 0x000fe2000fffe0ff */
[----:B------:R-:W-:Y:S02]  /*0190*/  IMAD.MOV.U32 R8, RZ, RZ, RZ ;  /* 0x000000ffff087224 */ /* 0x000fe400078e00ff */
[----:B------:R-:W-:Y:S01]  /*01a0*/  IMAD.MOV.U32 R0, RZ, RZ, RZ ;  /* 0x000000ffff007224 */ /* 0x000fe200078e00ff */
[----:B------:R-:W-:-:S03]  /*01b0*/  UISETP.GE.U32.AND UP0, UPT, UR5, 0x3, UPT ;  /* 0x000000030500788c */ /* 0x000fc6000bf06070 */
[----:B------:R-:W-:-:S08]  /*01c0*/  UMOV UR5, URZ ;  /* 0x000000ff00057c82 */ /* 0x000fd00008000000 */
.L_x_7:
[----:B------:R-:W0:Y:S01]  /*01d0*/  LDC R5, c[0x0][0x3a4] ;  /* 0x0000e900ff057b82 */ /* 0x000e220000000800 */
[----:B------:R-:W1:Y:S01]  /*01e0*/  LDCU UR8, c[0x0][0x390] ;  /* 0x00007200ff0877ac */ /* 0x000e620008000800 */
[----:B------:R-:W-:Y:S01]  /*01f0*/  UMOV UR6, URZ ;  /* 0x000000ff00067c82 */ /* 0x000fe20008000000 */
[----:B0-----:R-:W-:Y:S01]  /*0200*/  ISETP.GE.U32.AND P0, PT, R5, 0x8, PT ;  /* 0x000000080500780c */ /* 0x001fe20003f06070 */
[----:B------:R-:W-:Y:S01]  /*0210*/  IMAD R2, R12, R5, UR5 ;  /* 0x000000050c027e24 */ /* 0x000fe2000f8e0205 */
[----:B------:R-:W-:-:S03]  /*0220*/  UIADD3 UR5, UPT, UPT, UR5, 0x1, URZ ;  /* 0x0000000105057890 */ /* 0x000fc6000fffe0ff */
[----:B-1----:R-:W-:-:S03]  /*0230*/  IMAD R3, R2, UR8, RZ ;  /* 0x0000000802037c24 */ /* 0x002fc6000f8e02ff */
[----:B------:R-:W-:-:S04]  /*0240*/  ISETP.NE.AND P1, PT, R5, UR5, PT ;  /* 0x0000000505007c0c */ /* 0x000fc8000bf25270 */
[----:B------:R-:W-:Y:S01]  /*0250*/  P2R R22, PR, RZ, 0x2 ;  /* 0x00000002ff167803 */ /* 0x000fe20000000000 */
[----:B------:R-:W-:Y:S08]  /*0260*/  @!P0 BRA `(.L_x_1) ;  /* 0x0000000400bc8947 */ /* 0x000ff00003800000 */
[----:B------:R-:W0:Y:S01]  /*0270*/  LDC R13, c[0x0][0x3a4] ;  /* 0x0000e900ff0d7b82 */ /* 0x000e220000000800 */
[----:B------:R-:W1:Y:S01]  /*0280*/  LDCU UR9, c[0x0][0x394] ;  /* 0x00007280ff0977ac */ /* 0x000e620008000800 */
[----:B------:R-:W-:Y:S01]  /*0290*/  IMAD R5, R14, R5, R3 ;  /* 0x000000050e057224 */ /* 0x000fe200078e0203 */
[----:B------:R-:W-:-:S03]  /*02a0*/  UIADD3 UR6, UPT, UPT, -UR7, URZ, URZ ;  /* 0x000000ff07067290 */ /* 0x000fc6000fffe1ff */
[C---:B------:R-:W-:Y:S01]  /*02b0*/  VIADD R7, R5.reuse, 0x2 ;  /* 0x0000000205077836 */ /* 0x040fe20000000000 */
[----:B------:R-:W2:Y:S01]  /*02c0*/  LDCU UR8, c[0x0][0x390] ;  /* 0x00007200ff0877ac */ /* 0x000ea20008000800 */
[----:B------:R-:W3:Y:S01]  /*02d0*/  LDC R16, c[0x0][0x3a0] ;  /* 0x0000e800ff107b82 */ /* 0x000ee20000000800 */
[C---:B------:R-:W-:Y:S02]  /*02e0*/  VIADD R9, R5.reuse, 0x5 ;  /* 0x0000000505097836 */ /* 0x040fe40000000000 */
[----:B------:R-:W-:-:S05]  /*02f0*/  VIADD R11, R5, 0x6 ;  /* 0x00000006050b7836 */ /* 0x000fca0000000000 */
[----:B------:R-:W4:Y:S01]  /*0300*/  LDC R4, c[0x0][0x3a0] ;  /* 0x0000e800ff047b82 */ /* 0x000f220000000800 */
[----:B-1----:R-:W-:Y:S01]  /*0310*/  ISETP.GE.AND P0, PT, R2, UR9, PT ;  /* 0x0000000902007c0c */ /* 0x002fe2000bf06270 */
[CC--:B0-----:R-:W-:Y:S02]  /*0320*/  IMAD R18, R14.reuse, R13.reuse, 0x4 ;  /* 0x000000040e127424 */ /* 0x0c1fe400078e020d */
[----:B------:R-:W-:Y:S01]  /*0330*/  IMAD R6, R14, R13, 0x3 ;  /* 0x000000030e067424 */ /* 0x000fe200078e020d */
[C---:B------:R-:W-:Y:S01]  /*0340*/  IADD3 R13, PT, PT, R5.reuse, 0x7, RZ ;  /* 0x00000007050d7810 */ /* 0x040fe20007ffe0ff */
[--C-:B------:R-:W-:Y:S02]  /*0350*/  IMAD.IADD R15, R18, 0x1, R3.reuse ;  /* 0x00000001120f7824 */ /* 0x100fe400078e0203 */
[----:B------:R-:W-:Y:S02]  /*0360*/  IMAD.IADD R23, R6, 0x1, R3 ;  /* 0x0000000106177824 */ /* 0x000fe400078e0203 */
[----:B---3--:R-:W-:-:S02]  /*0370*/  IMAD R25, R5, R16, R16 ;  /* 0x0000001005197224 */ /* 0x008fc400078e0210 */
[-C--:B------:R-:W-:Y:S02]  /*0380*/  IMAD R5, R5, R16.reuse, UR4 ;  /* 0x0000000405057e24 */ /* 0x080fe4000f8e0210 */
[-C--:B------:R-:W-:Y:S02]  /*0390*/  IMAD R7, R7, R16.reuse, UR4 ;  /* 0x0000000407077e24 */ /* 0x080fe4000f8e0210 */
[-C--:B------:R-:W-:Y:S02]  /*03a0*/  IMAD R9, R9, R16.reuse, UR4 ;  /* 0x0000000409097e24 */ /* 0x080fe4000f8e0210 */
[-C--:B------:R-:W-:Y:S02]  /*03b0*/  IMAD R11, R11, R16.reuse, UR4 ;  /* 0x000000040b0b7e24 */ /* 0x080fe4000f8e0210 */
[-C--:B------:R-:W-:Y:S02]  /*03c0*/  IMAD R13, R13, R16.reuse, UR4 ;  /* 0x000000040d0d7e24 */ /* 0x080fe4000f8e0210 */
[----:B------:R-:W-:-:S02]  /*03d0*/  IMAD R15, R15, R16, UR4 ;  /* 0x000000040f0f7e24 */ /* 0x000fc4000f8e0210 */
[----:B------:R-:W-:Y:S02]  /*03e0*/  IMAD R23, R23, R16, UR4 ;  /* 0x0000000417177e24 */ /* 0x000fe4000f8e0210 */
[----:B--2-4-:R-:W-:-:S07]  /*03f0*/  VIADD R25, R25, UR4 ;  /* 0x0000000419197c36 */ /* 0x014fce0008000000 */
.L_x_2:
[----:B------:R-:W-:-:S05]  /*0400*/  VIADD R16, R6, 0xfffffffd ;  /* 0xfffffffd06107836 */ /* 0x000fca0000000000 */
[----:B------:R-:W-:-:S13]  /*0410*/  ISETP.GE.OR P2, PT, R16, UR8, P0 ;  /* 0x0000000810007c0c */ /* 0x000fda0008746670 */
[----:B------:R-:W0:Y:S02]  /*0420*/  @!P2 LDC.64 R16, c[0x0][0x380] ;  /* 0x0000e000ff10ab82 */ /* 0x000e240000000a00 */
[----:B0-----:R-:W-:Y:S01]  /*0430*/  @!P2 IADD3 R26, P1, PT, R5, R16, RZ ;  /* 0x00000010051aa210 */ /* 0x001fe20007f3e0ff */
[----:B------:R-:W-:-:S03]  /*0440*/  VIADD R16, R6, 0xfffffffe ;  /* 0xfffffffe06107836 */ /* 0x000fc60000000000 */
[----:B------:R-:W-:Y:S02]  /*0450*/  @!P2 LEA.HI.X.SX32 R27, R5, R17, 0x1, P1 ;  /* 0x00000011051ba211 */ /* 0x000fe400008f0eff */
[----:B------:R-:W-:-:S03]  /*0460*/  ISETP.GE.OR P1, PT, R16, UR8, P0 ;  /* 0x0000000810007c0c */ /* 0x000fc60008726670 */
[----:B------:R0:W2:Y:S01]  /*0470*/  @!P2 LDG.E.U8 R24, desc[UR12][R26.64] ;  /* 0x0000000c1a18a981 */ /* 0x0000a2000c1e1100 */
[C---:B------:R-:W-:Y:S01]  /*0480*/  VIADD R16, R6.reuse, 0xffffffff ;  /* 0xffffffff06107836 */ /* 0x040fe20000000000 */
[----:B------:R-:W-:-:S04]  /*0490*/  ISETP.GE.OR P5, PT, R6, UR8, P0 ;  /* 0x0000000806007c0c */ /* 0x000fc800087a6670 */
[----:B------:R-:W-:-:S04]  /*04a0*/  ISETP.GE.OR P6, PT, R16, UR8, P0 ;  /* 0x0000000810007c0c */ /* 0x000fc800087c6670 */
[----:B------:R-:W1:Y:S08]  /*04b0*/  @!P1 LDC.64 R16, c[0x0][0x380] ;  /* 0x0000e000ff109b82 */ /* 0x000e700000000a00 */
[----:B------:R-:W0:Y:S08]  /*04c0*/  @!P5 LDC.64 R20, c[0x0][0x380] ;  /* 0x0000e000ff14db82 */ /* 0x000e300000000a00 */
[----:B------:R-:W3:Y:S01]  /*04d0*/  @!P6 LDC.64 R18, c[0x0][0x380] ;  /* 0x0000e000ff12eb82 */ /* 0x000ee20000000a00 */
[----:B-1----:R-:W-:-:S02]  /*04e0*/  @!P1 IADD3 R30, P3, PT, R25, R16, RZ ;  /* 0x00000010191e9210 */ /* 0x002fc40007f7e0ff */
[----:B------:R-:W-:Y:S02]  /*04f0*/  IADD3 R16, PT, PT, R6, 0x1, RZ ;  /* 0x0000000106107810 */ /* 0x000fe40007ffe0ff */
[----:B------:R-:W-:Y:S02]  /*0500*/  @!P1 LEA.HI.X.SX32 R31, R25, R17, 0x1, P3 ;  /* 0x00000011191f9211 */ /* 0x000fe400018f0eff */
[----:B------:R-:W-:-:S03]  /*0510*/  ISETP.GE.OR P4, PT, R16, UR8, P0 ;  /* 0x0000000810007c0c */ /* 0x000fc60008786670 */
[----:B------:R-:W4:Y:S01]  /*0520*/  @!P1 LDG.E.U8 R30, desc[UR12][R30.64] ;  /* 0x0000000c1e1e9981 */ /* 0x000f22000c1e1100 */
[----:B---3--:R-:W-:-:S09]  /*0530*/  @!P6 IADD3 R28, P3, PT, R7, R18, RZ ;  /* 0x00000012071ce210 */ /* 0x008fd20007f7e0ff */
[----:B------:R-:W1:Y:S01]  /*0540*/  @!P4 LDC.64 R16, c[0x0][0x380] ;  /* 0x0000e000ff10cb82 */ /* 0x000e620000000a00 */
[----:B------:R-:W-:Y:S02]  /*0550*/  @!P6 LEA.HI.X.SX32 R29, R7, R19, 0x1, P3 ;  /* 0x00000013071de211 */ /* 0x000fe400018f0eff */
[C---:B0-----:R-:W-:Y:S02]  /*0560*/  @!P5 IADD3 R26, P3, PT, R23.reuse, R20, RZ ;  /* 0x00000014171ad210 */ /* 0x041fe40007f7e0ff */
[----:B------:R-:W-:Y:S01]  /*0570*/  P2R R20, PR, RZ, 0x10 ;  /* 0x00000010ff147803 */ /* 0x000fe20000000000 */
[----:B------:R-:W3:Y:S01]  /*0580*/  @!P6 LDG.E.U8 R28, desc[UR12][R28.64] ;  /* 0x0000000c1c1ce981 */ /* 0x000ee2000c1e1100 */
[----:B------:R-:W-:Y:S01]  /*0590*/  @!P5 LEA.HI.X.SX32 R27, R23, R21, 0x1, P3 ;  /* 0x00000015171bd211 */ /* 0x000fe200018f0eff */
[----:B------:R-:W-:Y:S01]  /*05a0*/  @!P2 VIADD R0, R0, 0x1 ;  /* 0x000000010000a836 */ /* 0x000fe20000000000 */
[----:B-1----:R-:W-:Y:S01]  /*05b0*/  @!P4 IADD3 R18, P3, PT, R15, R16, RZ ;  /* 0x000000100f12c210 */ /* 0x002fe20007f7e0ff */
[----:B------:R-:W-:-:S02]  /*05c0*/  VIADD R16, R6, 0x2 ;  /* 0x0000000206107836 */ /* 0x000fc40000000000 */
[----:B------:R-:W5:Y:S01]  /*05d0*/  @!P5 LDG.E.U8 R26, desc[UR12][R26.64] ;  /* 0x0000000c1a1ad981 */ /* 0x000f62000c1e1100 */
[----:B------:R-:W-:Y:S02]  /*05e0*/  @!P4 LEA.HI.X.SX32 R19, R15, R17, 0x1, P3 ;  /* 0x000000110f13c211 */ /* 0x000fe400018f0eff */
[----:B------:R-:W-:Y:S01]  /*05f0*/  ISETP.GE.OR P3, PT, R16, UR8, P0 ;  /* 0x0000000810007c0c */ /* 0x000fe20008766670 */
[----:B------:R-:W-:Y:S01]  /*0600*/  @!P1 VIADD R0, R0, 0x1 ;  /* 0x0000000100009836 */ /* 0x000fe20000000000 */
[----:B--2---:R-:W-:-:S05]  /*0610*/  @!P2 I2FP.F32.U32 R17, R24 ;  /* 0x000000180011a245 */ /* 0x004fca0000201000 */
[----:B------:R-:W-:-:S06]  /*0620*/  @!P2 FADD R8, R8, R17 ;  /* 0x000000110808a221 */ /* 0x000fcc0000000000 */
[----:B------:R-:W0:Y:S02]  /*0630*/  @!P3 LDC.64 R16, c[0x0][0x380] ;  /* 0x0000e000ff10bb82 */ /* 0x000e240000000a00 */
[----:B0-----:R-:W-:Y:S01]  /*0640*/  @!P3 IADD3 R32, P4, PT, R9, R16, RZ ;  /* 0x000000100920b210 */ /* 0x001fe20007f9e0ff */
[----:B------:R-:W-:-:S05]  /*0650*/  VIADD R16, R6, 0x3 ;  /* 0x0000000306107836 */ /* 0x000fca0000000000 */
[----:B------:R-:W-:Y:S02]  /*0660*/  ISETP.GE.OR P2, PT, R16, UR8, P0 ;  /* 0x0000000810007c0c */ /* 0x000fe40008746670 */
[----:B------:R-:W-:Y:S02]  /*0670*/  @!P3 LEA.HI.X.SX32 R33, R9, R17, 0x1, P4 ;  /* 0x000000110921b211 */ /* 0x000fe400020f0eff */
[----:B----4-:R-:W-:-:S03]  /*0680*/  @!P1 I2FP.F32.U32 R17, R30 ;  /* 0x0000001e00119245 */ /* 0x010fc60000201000 */
[----:B------:R-:W2:Y:S02]  /*0690*/  @!P3 LDG.E.U8 R32, desc[UR12][R32.64] ;  /* 0x0000000c2020b981 */ /* 0x000ea4000c1e1100 */
[----:B------:R-:W-:-:S04]  /*06a0*/  @!P1 FADD R8, R8, R17 ;  /* 0x0000001108089221 */ /* 0x000fc80000000000 */
[----:B------:R-:W0:Y:S02]  /*06b0*/  @!P2 LDC.64 R16, c[0x0][0x380] ;  /* 0x0000e000ff10ab82 */ /* 0x000e240000000a00 */
[----:B0-----:R-:W-:Y:S01]  /*06c0*/  @!P2 IADD3 R30, P4, PT, R11, R16, RZ ;  /* 0x000000100b1ea210 */ /* 0x001fe20007f9e0ff */
[----:B------:R-:W-:-:S05]  /*06d0*/  VIADD R16, R6, 0x4 ;  /* 0x0000000406107836 */ /* 0x000fca0000000000 */
[----:B------:R-:W-:Y:S02]  /*06e0*/  ISETP.GE.OR P1, PT, R16, UR8, P0 ;  /* 0x0000000810007c0c */ /* 0x000fe40008726670 */
[----:B------:R-:W-:Y:S02]  /*06f0*/  @!P2 LEA.HI.X.SX32 R31, R11, R17, 0x1, P4 ;  /* 0x000000110b1fa211 */ /* 0x000fe400020f0eff */
[----:B---3--:R-:W-:-:S03]  /*0700*/  @!P6 I2FP.F32.U32 R17, R28 ;  /* 0x0000001c0011e245 */ /* 0x008fc60000201000 */
[----:B------:R-:W3:Y:S02]  /*0710*/  @!P2 LDG.E.U8 R30, desc[UR12][R30.64] ;  /* 0x0000000c1e1ea981 */ /* 0x000ee4000c1e1100 */
[----:B------:R-:W-:-:S04]  /*0720*/  @!P6 FADD R8, R8, R17 ;  /* 0x000000110808e221 */ /* 0x000fc80000000000 */
[----:B------:R-:W0:Y:S02]  /*0730*/  @!P1 LDC.64 R16, c[0x0][0x380] ;  /* 0x0000e000ff109b82 */ /* 0x000e240000000a00 */
[----:B0-----:R-:W-:-:S04]  /*0740*/  @!P1 IADD3 R16, P4, PT, R13, R16, RZ ;  /* 0x000000100d109210 */ /* 0x001fc80007f9e0ff */
[----:B------:R-:W-:Y:S02]  /*0750*/  @!P1 LEA.HI.X.SX32 R17, R13, R17, 0x1, P4 ;  /* 0x000000110d119211 */ /* 0x000fe400020f0eff */
[----:B------:R-:W-:-:S03]  /*0760*/  ISETP.NE.AND P4, PT, R20, RZ, PT ;  /* 0x000000ff1400720c */ /* 0x000fc60003f85270 */
[----:B------:R-:W4:Y:S10]  /*0770*/  @!P1 LDG.E.U8 R16, desc[UR12][R16.64] ;  /* 0x0000000c10109981 */ /* 0x000f34000c1e1100 */
[----:B------:R-:W3:Y:S01]  /*0780*/  @!P4 LDG.E.U8 R18, desc[UR12][R18.64] ;  /* 0x0000000c1212c981 */ /* 0x000ee2000c1e1100 */
[----:B------:R-:W-:Y:S01]  /*0790*/  @!P6 VIADD R0, R0, 0x1 ;  /* 0x000000010000e836 */ /* 0x000fe20000000000 */
[----:B-----5:R-:W-:Y:S01]  /*07a0*/  @!P5 I2FP.F32.U32 R21, R26 ;  /* 0x0000001a0015d245 */ /* 0x020fe20000201000 */
[----:B------:R-:W-:-:S03]  /*07b0*/  UIADD3 UR6, UPT, UPT, UR6, 0x8, URZ ;  /* 0x0000000806067890 */ /* 0x000fc6000fffe0ff */
[----:B------:R-:W-:Y:S01]  /*07c0*/  @!P5 IADD3 R0, PT, PT, R0, 0x1, RZ ;  /* 0x000000010000d810 */ /* 0x000fe20007ffe0ff */
[----:B------:R-:W-:Y:S01]  /*07d0*/  @!P5 FADD R8, R8, R21 ;  /* 0x000000150808d221 */ /* 0x000fe20000000000 */
[----:B------:R-:W-:-:S03]  /*07e0*/  UISETP.NE.AND UP1, UPT, UR6, URZ, UPT ;  /* 0x000000ff0600728c */ /* 0x000fc6000bf25270 */
[----:B------:R-:W-:-:S04]  /*07f0*/  @!P4 VIADD R0, R0, 0x1 ;  /* 0x000000010000c836 */ /* 0x000fc80000000000 */
[----:B------:R-:W-:-:S04]  /*0800*/  @!P3 VIADD R0, R0, 0x1 ;  /* 0x000000010000b836 */ /* 0x000fc80000000000 */
[----:B------:R-:W-:Y:S01]  /*0810*/  @!P2 VIADD R0, R0, 0x1 ;  /* 0x000000010000a836 */ /* 0x000fe20000000000 */
[----:B------:R-:W-:Y:S01]  /*0820*/  LEA R23, R4, R23, 0x3 ;  /* 0x0000001704177211 */ /* 0x000fe200078e18ff */
[----:B------:R-:W-:Y:S02]  /*0830*/  VIADD R6, R6, 0x8 ;  /* 0x0000000806067836 */ /* 0x000fe40000000000 */
[C---:B------:R-:W-:Y:S02]  /*0840*/  IMAD R5, R4.reuse, 0x8, R5 ;  /* 0x0000000804057824 */ /* 0x040fe400078e0205 */
[C---:B------:R-:W-:Y:S02]  /*0850*/  IMAD R25, R4.reuse, 0x8, R25 ;  /* 0x0000000804197824 */ /* 0x040fe400078e0219 */
[C---:B------:R-:W-:Y:S02]  /*0860*/  IMAD R7, R4.reuse, 0x8, R7 ;  /* 0x0000000804077824 */ /* 0x040fe400078e0207 */
[----:B------:R-:W-:-:S02]  /*0870*/  IMAD R15, R4, 0x8, R15 ;  /* 0x00000008040f7824 */ /* 0x000fc400078e020f */
[C---:B------:R-:W-:Y:S02]  /*0880*/  IMAD R9, R4.reuse, 0x8, R9 ;  /* 0x0000000804097824 */ /* 0x040fe400078e0209 */
[C---:B------:R-:W-:Y:S02]  /*0890*/  IMAD R11, R4.reuse, 0x8, R11 ;  /* 0x00000008040b7824 */ /* 0x040fe400078e020b */
[----:B------:R-:W-:Y:S02]  /*08a0*/  IMAD R13, R4, 0x8, R13 ;  /* 0x00000008040d7824 */ /* 0x000fe400078e020d */
[----:B------:R-:W-:Y:S01]  /*08b0*/  @!P1 VIADD R0, R0, 0x1 ;  /* 0x0000000100009836 */ /* 0x000fe20000000000 */
[----:B--2---:R-:W-:Y:S02]  /*08c0*/  @!P3 I2FP.F32.U32 R21, R32 ;  /* 0x000000200015b245 */ /* 0x004fe40000201000 */
[----:B---3--:R-:W-:-:S05]  /*08d0*/  @!P4 I2FP.F32.U32 R27, R18 ;  /* 0x00000012001bc245 */ /* 0x008fca0000201000 */
[----:B------:R-:W-:Y:S01]  /*08e0*/  @!P4 FADD R8, R8, R27 ;  /* 0x0000001b0808c221 */ /* 0x000fe20000000000 */
[----:B------:R-:W-:-:S03]  /*08f0*/  @!P2 I2FP.F32.U32 R27, R30 ;  /* 0x0000001e001ba245 */ /* 0x000fc60000201000 */
[----:B------:R-:W-:Y:S01]  /*0900*/  @!P3 FADD R8, R8, R21 ;  /* 0x000000150808b221 */ /* 0x000fe20000000000 */
[----:B----4-:R-:W-:-:S03]  /*0910*/  @!P1 I2FP.F32.U32 R19, R16 ;  /* 0x0000001000139245 */ /* 0x010fc60000201000 */
[----:B------:R-:W-:-:S04]  /*0920*/  @!P2 FADD R8, R8, R27 ;  /* 0x0000001b0808a221 */ /* 0x000fc80000000000 */
[----:B------:R-:W-:Y:S01]  /*0930*/  @!P1 FADD R8, R8, R19 ;  /* 0x0000001308089221 */ /* 0x000fe20000000000 */
[----:B------:R-:W-:Y:S06]  /*0940*/  BRA.U UP1, `(.L_x_2) ;  /* 0xfffffff901ac7547 */ /* 0x000fec000b83ffff */
[----:B------:R-:W-:-:S05]  /*0950*/  UMOV UR6, UR7 ;  /* 0x0000000700067c82 */ /* 0x000fca0008000000 */
.L_x_1:
[----:B------:R-:W-:-:S09]  /*0960*/  UISETP.NE.AND UP1, UPT, UR10, URZ, UPT ;  /* 0x000000ff0a00728c */ /* 0x000fd2000bf25270 */
[----:B------:R-:W-:Y:S05]  /*0970*/  BRA.U !UP1, `(.L_x_3) ;  /* 0x0000000509ac7547 */ /* 0x000fea000b800000 */
[----:B------:R-:W0:Y:S02]  /*0980*/  LDCU UR9, c[0x0][0x3a4] ;  /* 0x00007480ff0977ac */ /* 0x000e240008000800 */
[----:B0-----:R-:W-:-:S04]  /*0990*/  ULOP3.LUT UR9, UR9, 0x3, URZ, 0xc0, !UPT ;  /* 0x0000000309097892 */ /* 0x001fc8000f8ec0ff */
[----:B------:R-:W-:Y:S01]  /*09a0*/  UISETP.NE.AND UP1, UPT, UR9, URZ, UPT ;  /* 0x000000ff0900728c */ /* 0x000fe2000bf25270 */
[----:B------:R-:W-:Y:S10]  /*09b0*/  BRA.U !UP0, `(.L_x_4) ;  /* 0x0000000108d07547 */ /* 0x000ff4000b800000 */
[----:B------:R-:W0:Y:S01]  /*09c0*/  LDC R5, c[0x0][0x3a4] ;  /* 0x0000e900ff057b82 */ /* 0x000e220000000800 */
[----:B------:R-:W1:Y:S02]  /*09d0*/  LDCU UR11, c[0x0][0x394] ;  /* 0x00007280ff0b77ac */ /* 0x000e640008000800 */
[----:B-1----:R-:W-:Y:S01]  /*09e0*/  ISETP.GE.AND P0, PT, R2, UR11, PT ;  /* 0x0000000b02007c0c */ /* 0x002fe2000bf06270 */
[----:B0-----:R-:W-:-:S04]  /*09f0*/  IMAD R24, R14, R5, UR6 ;  /* 0x000000060e187e24 */ /* 0x001fc8000f8e0205 */
[C---:B------:R-:W-:Y:S01]  /*0a00*/  VIADD R28, R24.reuse, 0x2 ;  /* 0x00000002181c7836 */ /* 0x040fe20000000000 */
[C---:B------:R-:W-:Y:S01]  /*0a10*/  ISETP.GE.OR P3, PT, R24.reuse, UR8, P0 ;  /* 0x0000000818007c0c */ /* 0x040fe20008766670 */
[C---:B------:R-:W-:Y:S01]  /*0a20*/  VIADD R20, R24.reuse, 0x3 ;  /* 0x0000000318147836 */ /* 0x040fe20000000000 */
[----:B------:R-:W-:Y:S02]  /*0a30*/  IADD3 R26, PT, PT, R24, 0x1, RZ ;  /* 0x00000001181a7810 */ /* 0x000fe40007ffe0ff */
[----:B------:R-:W-:Y:S02]  /*0a40*/  ISETP.GE.OR P1, PT, R28, UR8, P0 ;  /* 0x000000081c007c0c */ /* 0x000fe40008726670 */
[----:B------:R-:W-:Y:S02]  /*0a50*/  ISETP.GE.OR P2, PT, R26, UR8, P0 ;  /* 0x000000081a007c0c */ /* 0x000fe40008746670 */
[----:B------:R-:W-:-:S05]  /*0a60*/  ISETP.GE.OR P0, PT, R20, UR8, P0 ;  /* 0x0000000814007c0c */ /* 0x000fca0008706670 */
[----:B------:R-:W0:Y:S01]  /*0a70*/  @!P3 LDC R30, c[0x0][0x3a0] ;  /* 0x0000e800ff1ebb82 */ /* 0x000e220000000800 */
[----:B------:R-:W-:-:S03]  /*0a80*/  @!P3 IMAD.IADD R11, R3, 0x1, R24 ;  /* 0x00000001030bb824 */ /* 0x000fc600078e0218 */
[C---:B------:R-:W-:Y:S02]  /*0a90*/  @!P1 IMAD.IADD R24, R3.reuse, 0x1, R28 ;  /* 0x0000000103189824 */ /* 0x040fe400078e021c */
[C---:B------:R-:W-:Y:S02]  /*0aa0*/  @!P2 IMAD.IADD R21, R3.reuse, 0x1, R26 ;  /* 0x000000010315a824 */ /* 0x040fe400078e021a */
[----:B------:R-:W1:Y:S01]  /*0ab0*/  @!P2 LDC R32, c[0x0][0x3a0] ;  /* 0x0000e800ff20ab82 */ /* 0x000e620000000800 */
[----:B------:R-:W-:-:S07]  /*0ac0*/  @!P0 IADD3 R20, PT, PT, R3, R20, RZ ;  /* 0x0000001403148210 */ /* 0x000fce0007ffe0ff */
[----:B------:R-:W2:Y:S08]  /*0ad0*/  @!P3 LDC.64 R4, c[0x0][0x380] ;  /* 0x0000e000ff04bb82 */ /* 0x000eb00000000a00 */
[----:B------:R-:W3:Y:S01]  /*0ae0*/  @!P1 LDC R13, c[0x0][0x3a0] ;  /* 0x0000e800ff0d9b82 */ /* 0x000ee20000000800 */
[----:B0-----:R-:W-:-:S07]  /*0af0*/  @!P3 IMAD R15, R11, R30, UR4 ;  /* 0x000000040b0fbe24 */ /* 0x001fce000f8e021e */
[----:B------:R-:W0:Y:S01]  /*0b00*/  @!P2 LDC.64 R6, c[0x0][0x380] ;  /* 0x0000e000ff06ab82 */ /* 0x000e220000000a00 */
[----:B-1----:R-:W-:-:S07]  /*0b10*/  @!P2 IMAD R11, R21, R32, UR4 ;  /* 0x00000004150bae24 */ /* 0x002fce000f8e0220 */
[----:B------:R-:W1:Y:S01]  /*0b20*/  @!P0 LDC R9, c[0x0][0x3a0] ;  /* 0x0000e800ff098b82 */ /* 0x000e620000000800 */
[----:B--2---:R-:W-:-:S04]  /*0b30*/  @!P3 IADD3 R4, P4, PT, R15, R4, RZ ;  /* 0x000000040f04b210 */ /* 0x004fc80007f9e0ff */
[----:B------:R-:W-:-:S03]  /*0b40*/  @!P3 LEA.HI.X.SX32 R5, R15, R5, 0x1, P4 ;  /* 0x000000050f05b211 */ /* 0x000fc600020f0eff */
[----:B------:R-:W2:Y:S01]  /*0b50*/  @!P1 LDC.64 R16, c[0x0][0x380] ;  /* 0x0000e000ff109b82 */ /* 0x000ea20000000a00 */
[----:B---3--:R-:W-:Y:S01]  /*0b60*/  @!P1 IMAD R13, R24, R13, UR4 ;  /* 0x00000004180d9e24 */ /* 0x008fe2000f8e020d */
[----:B------:R-:W3:Y:S06]  /*0b70*/  @!P3 LDG.E.U8 R4, desc[UR12][R4.64] ;  /* 0x0000000c0404b981 */ /* 0x000eec000c1e1100 */
[----:B------:R-:W4:Y:S01]  /*0b80*/  @!P0 LDC.64 R18, c[0x0][0x380] ;  /* 0x0000e000ff128b82 */ /* 0x000f220000000a00 */
[----:B0-----:R-:W-:-:S04]  /*0b90*/  @!P2 IADD3 R6, P4, PT, R11, R6, RZ ;  /* 0x000000060b06a210 */ /* 0x001fc80007f9e0ff */
[----:B------:R-:W-:Y:S01]  /*0ba0*/  @!P2 LEA.HI.X.SX32 R7, R11, R7, 0x1, P4 ;  /* 0x000000070b07a211 */ /* 0x000fe200020f0eff */
[----:B-1----:R-:W-:-:S04]  /*0bb0*/  @!P0 IMAD R9, R20, R9, UR4 ;  /* 0x0000000414098e24 */ /* 0x002fc8000f8e0209 */
[----:B------:R-:W5:Y:S01]  /*0bc0*/  @!P2 LDG.E.U8 R6, desc[UR12][R6.64] ;  /* 0x0000000c0606a981 */ /* 0x000f62000c1e1100 */
[----:B--2---:R-:W-:-:S04]  /*0bd0*/  @!P1 IADD3 R16, P5, PT, R13, R16, RZ ;  /* 0x000000100d109210 */ /* 0x004fc80007fbe0ff */
[----:B------:R-:W-:Y:S02]  /*0be0*/  @!P1 LEA.HI.X.SX32 R17, R13, R17, 0x1, P5 ;  /* 0x000000110d119211 */ /* 0x000fe400028f0eff */
[----:B----4-:R-:W-:-:S03]  /*0bf0*/  @!P0 IADD3 R18, P4, PT, R9, R18, RZ ;  /* 0x0000001209128210 */ /* 0x010fc60007f9e0ff */
[----:B------:R-:W2:Y:S01]  /*0c00*/  @!P1 LDG.E.U8 R16, desc[UR12][R16.64] ;  /* 0x0000000c10109981 */ /* 0x000ea2000c1e1100 */
[----:B------:R-:W-:-:S05]  /*0c10*/  @!P0 LEA.HI.X.SX32 R19, R9, R19, 0x1, P4 ;  /* 0x0000001309138211 */ /* 0x000fca00020f0eff */
[----:B------:R-:W4:Y:S01]  /*0c20*/  @!P0 LDG.E.U8 R18, desc[UR12][R18.64] ;  /* 0x0000000c12128981 */ /* 0x000f22000c1e1100 */
[----:B------:R-:W-:-:S04]  /*0c30*/  @!P3 VIADD R0, R0, 0x1 ;  /* 0x000000010000b836 */ /* 0x000fc80000000000 */
[----:B------:R-:W-:-:S04]  /*0c40*/  @!P2 VIADD R0, R0, 0x1 ;  /* 0x000000010000a836 */ /* 0x000fc80000000000 */
[----:B------:R-:W-:Y:S01]  /*0c50*/  @!P1 VIADD R0, R0, 0x1 ;  /* 0x0000000100009836 */ /* 0x000fe20000000000 */
[----:B------:R-:W-:-:S03]  /*0c60*/  UIADD3 UR6, UPT, UPT, UR6, 0x4, URZ ;  /* 0x0000000406067890 */ /* 0x000fc6000fffe0ff */
[----:B------:R-:W-:Y:S01]  /*0c70*/  @!P0 VIADD R0, R0, 0x1 ;  /* 0x0000000100008836 */ /* 0x000fe20000000000 */
[----:B---3--:R-:W-:-:S05]  /*0c80*/  @!P3 I2FP.F32.U32 R9, R4 ;  /* 0x000000040009b245 */ /* 0x008fca0000201000 */
[----:B------:R-:W-:Y:S01]  /*0c90*/  @!P3 FADD R8, R8, R9 ;  /* 0x000000090808b221 */ /* 0x000fe20000000000 */
[----:B-----5:R-:W-:-:S05]  /*0ca0*/  @!P2 I2FP.F32.U32 R11, R6 ;  /* 0x00000006000ba245 */ /* 0x020fca0000201000 */
[----:B------:R-:W-:Y:S01]  /*0cb0*/  @!P2 FADD R8, R8, R11 ;  /* 0x0000000b0808a221 */ /* 0x000fe20000000000 */
[----:B--2---:R-:W-:-:S05]  /*0cc0*/  @!P1 I2FP.F32.U32 R5, R16 ;  /* 0x0000001000059245 */ /* 0x004fca0000201000 */
[----:B------:R-:W-:Y:S01]  /*0cd0*/  @!P1 FADD R8, R8, R5 ;  /* 0x0000000508089221 */ /* 0x000fe20000000000 */
[----:B----4-:R-:W-:-:S05]  /*0ce0*/  @!P0 I2FP.F32.U32 R7, R18 ;  /* 0x0000001200078245 */ /* 0x010fca0000201000 */
[----:B------:R-:W-:-:S07]  /*0cf0*/  @!P0 FADD R8, R8, R7 ;  /* 0x0000000708088221 */ /* 0x000fce0000000000 */
.L_x_4:
[----:B------:R-:W-:Y:S05]  /*0d00*/  BRA.U !UP1, `(.L_x_3) ;  /* 0x0000000109c87547 */ /* 0x000fea000b800000 */
[----:B------:R-:W0:Y:S01]  /*0d10*/  LDC R9, c[0x0][0x3a4] ;  /* 0x0000e900ff097b82 */ /* 0x000e220000000800 */
[----:B------:R-:W-:Y:S01]  /*0d20*/  UISETP.NE.AND UP1, UPT, UR9, 0x1, UPT ;  /* 0x000000010900788c */ /* 0x000fe2000bf25270 */
[----:B0-----:R-:W-:-:S08]  /*0d30*/  LOP3.LUT P2, RZ, R9, 0x1, RZ, 0xc0, !PT ;  /* 0x0000000109ff7812 */ /* 0x001fd0000784c0ff */
[----:B------:R-:W-:Y:S05]  /*0d40*/  BRA.U !UP1, `(.L_x_5) ;  /* 0x0000000109707547 */ /* 0x000fea000b800000 */
[----:B------:R-:W0:Y:S01]  /*0d50*/  LDC R5, c[0x0][0x3a4] ;  /* 0x0000e900ff057b82 */ /* 0x000e220000000800 */
[----:B------:R-:W1:Y:S02]  /*0d60*/  LDCU UR9, c[0x0][0x394] ;  /* 0x00007280ff0977ac */ /* 0x000e640008000800 */
[----:B-1----:R-:W-:Y:S01]  /*0d70*/  ISETP.GE.AND P0, PT, R2, UR9, PT ;  /* 0x0000000902007c0c */ /* 0x002fe2000bf06270 */
[----:B0-----:R-:W-:-:S04]  /*0d80*/  IMAD R18, R14, R5, UR6 ;  /* 0x000000060e127e24 */ /* 0x001fc8000f8e0205 */
[C---:B------:R-:W-:Y:S01]  /*0d90*/  VIADD R16, R18.reuse, 0x1 ;  /* 0x0000000112107836 */ /* 0x040fe20000000000 */
[----:B------:R-:W-:-:S04]  /*0da0*/  ISETP.GE.OR P1, PT, R18, UR8, P0 ;  /* 0x0000000812007c0c */ /* 0x000fc80008726670 */
[----:B------:R-:W-:-:S09]  /*0db0*/  ISETP.GE.OR P0, PT, R16, UR8, P0 ;  /* 0x0000000810007c0c */ /* 0x000fd20008706670 */
[----:B------:R-:W0:Y:S01]  /*0dc0*/  @!P1 LDC R20, c[0x0][0x3a0] ;  /* 0x0000e800ff149b82 */ /* 0x000e220000000800 */
[----:B------:R-:W-:-:S03]  /*0dd0*/  @!P1 IADD3 R11, PT, PT, R3, R18, RZ ;  /* 0x00000012030b9210 */ /* 0x000fc60007ffe0ff */
[----:B------:R-:W-:-:S04]  /*0de0*/  @!P0 IMAD.IADD R13, R3, 0x1, R16 ;  /* 0x00000001030d8824 */ /* 0x000fc800078e0210 */
[----:B------:R-:W1:Y:S08]  /*0df0*/  @!P0 LDC R24, c[0x0][0x3a0] ;  /* 0x0000e800ff188b82 */ /* 0x000e700000000800 */
[----:B------:R-:W2:Y:S08]  /*0e00*/  @!P1 LDC.64 R6, c[0x0][0x380] ;  /* 0x0000e000ff069b82 */ /* 0x000eb00000000a00 */
[----:B------:R-:W3:Y:S01]  /*0e10*/  @!P0 LDC.64 R4, c[0x0][0x380] ;  /* 0x0000e000ff048b82 */ /* 0x000ee20000000a00 */
[----:B0-----:R-:W-:-:S02]  /*0e20*/  @!P1 IMAD R11, R11, R20, UR4 ;  /* 0x000000040b0b9e24 */ /* 0x001fc4000f8e0214 */
[----:B-1----:R-:W-:-:S03]  /*0e30*/  @!P0 IMAD R13, R13, R24, UR4 ;  /* 0x000000040d0d8e24 */ /* 0x002fc6000f8e0218 */
[----:B--2---:R-:W-:-:S04]  /*0e40*/  @!P1 IADD3 R6, P3, PT, R11, R6, RZ ;  /* 0x000000060b069210 */ /* 0x004fc80007f7e0ff */
[----:B------:R-:W-:Y:S02]  /*0e50*/  @!P1 LEA.HI.X.SX32 R7, R11, R7, 0x1, P3 ;  /* 0x000000070b079211 */ /* 0x000fe400018f0eff */
[----:B---3--:R-:W-:-:S03]  /*0e60*/  @!P0 IADD3 R4, P3, PT, R13, R4, RZ ;  /* 0x000000040d048210 */ /* 0x008fc60007f7e0ff */
[----:B------:R-:W2:Y:S01]  /*0e70*/  @!P1 LDG.E.U8 R6, desc[UR12][R6.64] ;  /* 0x0000000c06069981 */ /* 0x000ea2000c1e1100 */
[----:B------:R-:W-:-:S05]  /*0e80*/  @!P0 LEA.HI.X.SX32 R5, R13, R5, 0x1, P3 ;  /* 0x000000050d058211 */ /* 0x000fca00018f0eff */
[----:B------:R-:W3:Y:S01]  /*0e90*/  @!P0 LDG.E.U8 R4, desc[UR12][R4.64] ;  /* 0x0000000c04048981 */ /* 0x000ee2000c1e1100 */
[----:B------:R-:W-:Y:S01]  /*0ea0*/  @!P1 VIADD R0, R0, 0x1 ;  /* 0x0000000100009836 */ /* 0x000fe20000000000 */
[----:B------:R-:W-:-:S03]  /*0eb0*/  UIADD3 UR6, UPT, UPT, UR6, 0x2, URZ ;  /* 0x0000000206067890 */ /* 0x000fc6000fffe0ff */
[----:B------:R-:W-:Y:S01]  /*0ec0*/  @!P0 VIADD R0, R0, 0x1 ;  /* 0x0000000100008836 */ /* 0x000fe20000000000 */
[----:B--2---:R-:W-:-:S05]  /*0ed0*/  @!P1 I2FP.F32.U32 R11, R6 ;  /* 0x00000006000b9245 */ /* 0x004fca0000201000 */
[----:B------:R-:W-:Y:S01]  /*0ee0*/  @!P1 FADD R8, R8, R11 ;  /* 0x0000000b08089221 */ /* 0x000fe20000000000 */
[----:B---3--:R-:W-:-:S05]  /*0ef0*/  @!P0 I2FP.F32.U32 R13, R4 ;  /* 0x00000004000d8245 */ /* 0x008fca0000201000 */
[----:B------:R-:W-:-:S07]  /*0f00*/  @!P0 FADD R8, R8, R13 ;  /* 0x0000000d08088221 */ /* 0x000fce0000000000 */
.L_x_5:
[----:B------:R-:W-:Y:S05]  /*0f10*/  @!P2 BRA `(.L_x_3) ;  /* 0x000000000044a947 */ /* 0x000fea0003800000 */
[----:B------:R-:W0:Y:S01]  /*0f20*/  LDCU UR9, c[0x0][0x394] ;  /* 0x00007280ff0977ac */ /* 0x000e220008000800 */
[----:B------:R-:W-:Y:S01]  /*0f30*/  IMAD R4, R14, R9, UR6 ;  /* 0x000000060e047e24 */ /* 0x000fe2000f8e0209 */
[----:B------:R-:W-:Y:S04]  /*0f40*/  BSSY.RECONVERGENT B0, `(.L_x_3) ;  /* 0x000000e000007945 */ /* 0x000fe80003800200 */
[----:B------:R-:W-:-:S04]  /*0f50*/  ISETP.GE.AND P0, PT, R4, UR8, PT ;  /* 0x0000000804007c0c */ /* 0x000fc8000bf06270 */
[----:B0-----:R-:W-:-:S13]  /*0f60*/  ISETP.GE.OR P0, PT, R2, UR9, P0 ;  /* 0x0000000902007c0c */ /* 0x001fda0008706670 */
[----:B------:R-:W-:Y:S05]  /*0f70*/  @P0 BRA `(.L_x_6) ;  /* 0x0000000000280947 */ /* 0x000fea0003800000 */
[----:B------:R-:W0:Y:S01]  /*0f80*/  LDC R2, c[0x0][0x3a0] ;  /* 0x0000e800ff027b82 */ /* 0x000e220000000800 */
[----:B------:R-:W1:Y:S01]  /*0f90*/  LDCU.64 UR8, c[0x0][0x380] ;  /* 0x00007000ff0877ac */ /* 0x000e620008000a00 */
[----:B------:R-:W-:-:S04]  /*0fa0*/  IMAD.IADD R3, R3, 0x1, R4 ;  /* 0x0000000103037824 */ /* 0x000fc800078e0204 */
[----:B0-----:R-:W-:-:S05]  /*0fb0*/  IMAD R3, R3, R2, UR4 ;  /* 0x0000000403037e24 */ /* 0x001fca000f8e0202 */
[----:B-1----:R-:W-:-:S04]  /*0fc0*/  IADD3 R2, P0, PT, R3, UR8, RZ ;  /* 0x0000000803027c10 */ /* 0x002fc8000ff1e0ff */
[----:B------:R-:W-:-:S05]  /*0fd0*/  LEA.HI.X.SX32 R3, R3, UR9, 0x1, P0 ;  /* 0x0000000903037c11 */ /* 0x000fca00080f0eff */
[----:B------:R-:W2:Y:S01]  /*0fe0*/  LDG.E.U8 R2, desc[UR12][R2.64] ;  /* 0x0000000c02027981 */ /* 0x000ea2000c1e1100 */
[----:B------:R-:W-:Y:S01]  /*0ff0*/  VIADD R0, R0, 0x1 ;  /* 0x0000000100007836 */ /* 0x000fe20000000000 */
[----:B--2---:R-:W-:-:S05]  /*1000*/  I2FP.F32.U32 R5, R2 ;  /* 0x0000000200057245 */ /* 0x004fca0000201000 */
[----:B------:R-:W-:-:S07]  /*1010*/  FADD R8, R8, R5 ;  /* 0x0000000508087221 */ /* 0x000fce0000000000 */
.L_x_6:
[----:B------:R-:W-:Y:S05]  /*1020*/  BSYNC.RECONVERGENT B0 ;  /* 0x0000000000007941 */ /* 0x000fea0003800200 */
.L_x_3:
[----:B------:R-:W-:-:S13]  /*1030*/  ISETP.NE.AND P0, PT, R22, RZ, PT ;  /* 0x000000ff1600720c */ /* 0x000fda0003f05270 */
[----:B------:R-:W-:Y:S05]  /*1040*/  @P0 BRA `(.L_x_7) ;  /* 0xfffffff000600947 */ /* 0x000fea000383ffff */
[----:B------:R-:W-:Y:S01]  /*1050*/  I2FP.F32.S32 R5, R0 ;  /* 0x0000000000057245 */ /* 0x000fe20000201400 */
[----:B------:R-:W0:Y:S01]  /*1060*/  LDC R7, c[0x0][0x3a0] ;  /* 0x0000e800ff077b82 */ /* 0x000e220000000800 */
[----:B------:R-:W-:Y:S02]  /*1070*/  BSSY.RECONVERGENT B0, `(.L_x_8) ;  /* 0x000000d000007945 */ /* 0x000fe40003800200 */
[----:B------:R-:W1:Y:S08]  /*1080*/  MUFU.RCP R0, R5 ;  /* 0x0000000500007308 */ /* 0x000e700000001000 */
[----:B------:R-:W2:Y:S01]  /*1090*/  FCHK P0, R8, R5 ;  /* 0x0000000508007302 */ /* 0x000ea20000000000 */
[----:B-1----:R-:W-:-:S04]  /*10a0*/  FFMA R3, -R5, R0, 1 ;  /* 0x3f80000005037423 */ /* 0x002fc80000000100 */
[----:B------:R-:W-:Y:S01]  /*10b0*/  FFMA R3, R0, R3, R0 ;  /* 0x0000000300037223 */ /* 0x000fe20000000000 */
[----:B0-----:R-:W-:-:S03]  /*10c0*/  IMAD R2, R10, R7, UR4 ;  /* 0x000000040a027e24 */ /* 0x001fc6000f8e0207 */
[----:B------:R-:W-:-:S04]  /*10d0*/  FFMA R0, R8, R3, RZ ;  /* 0x0000000308007223 */ /* 0x000fc800000000ff */
[----:B------:R-:W-:-:S04]  /*10e0*/  FFMA R4, -R5, R0, R8 ;  /* 0x0000000005047223 */ /* 0x000fc80000000108 */
[----:B------:R-:W-:Y:S01]  /*10f0*/  FFMA R0, R3, R4, R0 ;  /* 0x0000000403007223 */ /* 0x000fe20000000000 */
[----:B--2---:R-:W-:Y:S06]  /*1100*/  @!P0 BRA `(.L_x_9) ;  /* 0x00000000000c8947 */ /* 0x004fec0003800000 */
[----:B------:R-:W-:Y:S02]  /*1110*/  MOV R3, R5 ;  /* 0x0000000500037202 */ /* 0x000fe40000000f00 */
[----:B------:R-:W-:-:S07]  /*1120*/  MOV R4, 0x1140 ;  /* 0x0000114000047802 */ /* 0x000fce0000000f00 */
[----:B------:R-:W-:Y:S05]  /*1130*/  CALL.REL.NOINC `($__internal_0_$__cuda_sm3x_div_rn_noftz_f32_slowpath) ;  /* 0x0000000400787944 */ /* 0x000fea0003c00000 */
.L_x_9:
[----:B------:R-:W-:Y:S05]  /*1140*/  BSYNC.RECONVERGENT B0 ;  /* 0x0000000000007941 */ /* 0x000fea0003800200 */
.L_x_8:
[----:B------:R-:W0:Y:S01]  /*1150*/  LDC R6, c[0x0][0x3a0] ;  /* 0x0000e800ff067b82 */ /* 0x000e220000000800 */
[----:B------:R-:W1:Y:S01]  /*1160*/  LDCU.64 UR8, c[0x0][0x388] ;  /* 0x00007100ff0877ac */ /* 0x000e620008000a00 */
[----:B------:R-:W-:Y:S01]  /*1170*/  FADD R0, R0, 0.5 ;  /* 0x3f00000000007421 */ /* 0x000fe20000000000 */
[----:B------:R-:W-:-:S03]  /*1180*/  UIADD3 UR5, UPT, UPT, UR4, 0x1, URZ ;  /* 0x0000000104057890 */ /* 0x000fc6000fffe0ff */
[----:B------:R-:W2:Y:S01]  /*1190*/  F2I.U32.TRUNC.NTZ R3, R0 ;  /* 0x0000000000037305 */ /* 0x000ea2000020f000 */
[----:B-1----:R-:W-:-:S04]  /*11a0*/  IADD3 R4, P0, PT, R2, UR8, RZ ;  /* 0x0000000802047c10 */ /* 0x002fc8000ff1e0ff */
[----:B------:R-:W-:Y:S02]  /*11b0*/  LEA.HI.X.SX32 R5, R2, UR9, 0x1, P0 ;  /* 0x0000000902057c11 */ /* 0x000fe400080f0eff */
[----:B0-----:R-:W-:-:S03]  /*11c0*/  ISETP.NE.AND P0, PT, R6, UR5, PT ;  /* 0x0000000506007c0c */ /* 0x001fc6000bf05270 */
[----:B--2---:R0:W-:Y:S10]  /*11d0*/  STG.E.U8 desc[UR12][R4.64], R3 ;  /* 0x0000000304007986 */ /* 0x0041f4000c10110c */
[----:B0-----:R-:W-:Y:S05]  /*11e0*/  @!P0 EXIT ;  /* 0x000000000000894d */ /* 0x001fea0003800000 */
[----:B------:R-:W-:Y:S01]  /*11f0*/  UMOV UR4, UR5 ;  /* 0x0000000500047c82 */ /* 0x000fe20008000000 */
[----:B------:R-:W-:Y:S05]  /*1200*/  BRA `(.L_x_10) ;  /* 0xffffffec00dc7947 */ /* 0x000fea000383ffff */
.L_x_0:
[C---:B------:R-:W-:Y:S01]  /*1210*/  ISETP.GE.U32.AND P0, PT, R7.reuse, 0x4, PT ;  /* 0x000000040700780c */ /* 0x040fe20003f06070 */
[----:B------:R-:W-:Y:S01]  /*1220*/  IMAD.MOV.U32 R5, RZ, RZ, RZ ;  /* 0x000000ffff057224 */ /* 0x000fe200078e00ff */
[----:B------:R-:W-:-:S11]  /*1230*/  LOP3.LUT R12, R7, 0x3, RZ, 0xc0, !PT ;  /* 0x00000003070c7812 */ /* 0x000fd600078ec0ff */
[----:B------:R-:W-:Y:S05]  /*1240*/  @!P0 BRA `(.L_x_11) ;  /* 0x0000000000708947 */ /* 0x000fea0003800000 */
[----:B------:R-:W-:Y:S01]  /*1250*/  IMAD.MOV.U32 R3, RZ, RZ, 0x7f800000 ;  /* 0x7f800000ff037424 */ /* 0x000fe200078e00ff */
[----:B------:R-:W0:Y:S01]  /*1260*/  FCHK P0, RZ, RZ ;  /* 0x000000ffff007302 */ /* 0x000e220000000000 */
[----:B------:R-:W-:Y:S02]  /*1270*/  LOP3.LUT R5, R7, 0x7ffffffc, RZ, 0xc0, !PT ;  /* 0x7ffffffc07057812 */ /* 0x000fe400078ec0ff */
[----:B------:R-:W-:-:S04]  /*1280*/  FFMA R0, -RZ, R3, 1 ;  /* 0x3f800000ff007423 */ /* 0x000fc80000000103 */
[----:B------:R-:W-:-:S04]  /*1290*/  FFMA R0, R0, R3, +INF ;  /* 0x7f80000000007423 */ /* 0x000fc80000000003 */
[----:B------:R-:W-:-:S04]  /*12a0*/  FFMA R3, RZ, R0, RZ ;  /* 0x00000000ff037223 */ /* 0x000fc800000000ff */
[----:B------:R-:W-:-:S04]  /*12b0*/  FFMA R2, -RZ, R3, RZ ;  /* 0x00000003ff027223 */ /* 0x000fc800000001ff */
[----:B------:R-:W-:Y:S01]  /*12c0*/  FFMA R0, R0, R2, R3 ;  /* 0x0000000200007223 */ /* 0x000fe20000000003 */
[----:B0-----:R-:W-:Y:S06]  /*12d0*/  @!P0 BRA `(.L_x_12) ;  /* 0x0000000000108947 */ /* 0x001fec0003800000 */
[----:B------:R-:W-:Y:S01]  /*12e0*/  IMAD.MOV.U32 R8, RZ, RZ, RZ ;  /* 0x000000ffff087224 */ /* 0x000fe200078e00ff */
[----:B------:R-:W-:Y:S01]  /*12f0*/  MOV R4, 0x1320 ;  /* 0x0000132000047802 */ /* 0x000fe20000000f00 */
[----:B------:R-:W-:-:S07]  /*1300*/  IMAD.MOV.U32 R3, RZ, RZ, RZ ;  /* 0x000000ffff037224 */ /* 0x000fce00078e00ff */
[----:B------:R-:W-:Y:S05]  /*1310*/  CALL.REL.NOINC `($__internal_0_$__cuda_sm3x_div_rn_noftz_f32_slowpath) ;  /* 0x0000000400007944 */ /* 0x000fea0003c00000 */
.L_x_12:
[----:B------:R-:W0:Y:S01]  /*1320*/  LDC R7, c[0x0][0x3a0] ;  /* 0x0000e800ff077b82 */ /* 0x000e220000000800 */
[----:B------:R-:W-:Y:S01]  /*1330*/  FADD R0, R0, 0.5 ;  /* 0x3f00000000007421 */ /* 0x000fe20000000000 */
[----:B------:R-:W1:Y:S03]  /*1340*/  LDCU.64 UR6, c[0x0][0x388] ;  /* 0x00007100ff0677ac */ /* 0x000e660008000a00 */
[----:B------:R2:W3:Y:S01]  /*1350*/  F2I.U32.TRUNC.NTZ R9, R0 ;  /* 0x0000000000097305 */ /* 0x0004e2000020f000 */
[----:B------:R-:W-:-:S05]  /*1360*/  UMOV UR4, URZ ;  /* 0x000000ff00047c82 */ /* 0x000fca0008000000 */
.L_x_13:
[----:B0-2---:R-:W-:Y:S01]  /*1370*/  IMAD R0, R10, R7, UR4 ;  /* 0x000000040a007e24 */ /* 0x005fe2000f8e0207 */
[----:B------:R-:W-:-:S04]  /*1380*/  UIADD3 UR4, UPT, UPT, UR4, 0x4, URZ ;  /* 0x0000000404047890 */ /* 0x000fc8000fffe0ff */
[----:B-1--4-:R-:W-:-:S04]  /*1390*/  IADD3 R2, P0, PT, R0, UR6, RZ ;  /* 0x0000000600027c10 */ /* 0x012fc8000ff1e0ff */
[----:B------:R-:W-:Y:S02]  /*13a0*/  LEA.HI.X.SX32 R3, R0, UR7, 0x1, P0 ;  /* 0x0000000700037c11 */ /* 0x000fe400080f0eff */
[----:B------:R-:W-:-:S03]  /*13b0*/  ISETP.NE.AND P0, PT, R5, UR4, PT ;  /* 0x0000000405007c0c */ /* 0x000fc6000bf05270 */
[----:B---3--:R4:W-:Y:S04]  /*13c0*/  STG.E.U8 desc[UR12][R2.64], R9 ;  /* 0x0000000902007986 */ /* 0x0089e8000c10110c */
[----:B------:R4:W-:Y:S04]  /*13d0*/  STG.E.U8 desc[UR12][R2.64+0x1], R9 ;  /* 0x0000010902007986 */ /* 0x0009e8000c10110c */
[----:B------:R4:W-:Y:S04]  /*13e0*/  STG.E.U8 desc[UR12][R2.64+0x2], R9 ;  /* 0x0000020902007986 */ /* 0x0009e8000c10110c */
[----:B------:R4:W-:Y:S01]  /*13f0*/  STG.E.U8 desc[UR12][R2.64+0x3], R9 ;  /* 0x0000030902007986 */ /* 0x0009e2000c10110c */
[----:B------:R-:W-:Y:S05]  /*1400*/  @P0 BRA `(.L_x_13) ;  /* 0xfffffffc00d80947 */ /* 0x000fea000383ffff */
.L_x_11:
[----:B------:R-:W-:-:S13]  /*1410*/  ISETP.NE.AND P0, PT, R12, RZ, PT ;  /* 0x000000ff0c00720c */ /* 0x000fda0003f05270 */
[----:B------:R-:W-:Y:S05]  /*1420*/  @!P0 EXIT ;  /* 0x000000000000894d */ /* 0x000fea0003800000 */
[----:B------:R-:W-:-:S13]  /*1430*/  ISETP.NE.AND P0, PT, R12, 0x1, PT ;  /* 0x000000010c00780c */ /* 0x000fda0003f05270 */
[----:B------:R-:W-:Y:S05]  /*1440*/  @!P0 BRA `(.L_x_14) ;  /* 0x0000000000548947 */ /* 0x000fea0003800000 */
[----:B------:R-:W-:Y:S01]  /*1450*/  IMAD.MOV.U32 R0, RZ, RZ, 0x7f800000 ;  /* 0x7f800000ff007424 */ /* 0x000fe200078e00ff */
[----:B------:R-:W0:Y:S01]  /*1460*/  FCHK P0, RZ, RZ ;  /* 0x000000ffff007302 */ /* 0x000e220000000000 */
[----:B----4-:R-:W-:Y:S02]  /*1470*/  IMAD R2, R10, R7, R5 ;  /* 0x000000070a027224 */ /* 0x010fe400078e0205 */
[----:B------:R-:W-:-:S04]  /*1480*/  FFMA R3, -RZ, R0, 1 ;  /* 0x3f800000ff037423 */ /* 0x000fc80000000100 */
[----:B------:R-:W-:-:S04]  /*1490*/  FFMA R0, R3, R0, +INF ;  /* 0x7f80000003007423 */ /* 0x000fc80000000000 */
[----:B------:R-:W-:-:S04]  /*14a0*/  FFMA R3, RZ, R0, RZ ;  /* 0x00000000ff037223 */ /* 0x000fc800000000ff */
[----:B------:R-:W-:-:S04]  /*14b0*/  FFMA R4, -RZ, R3, RZ ;  /* 0x00000003ff047223 */ /* 0x000fc800000001ff */
[----:B------:R-:W-:Y:S01]  /*14c0*/  FFMA R0, R0, R4, R3 ;  /* 0x0000000400007223 */ /* 0x000fe20000000003 */
[----:B0-----:R-:W-:Y:S06]  /*14d0*/  @!P0 BRA `(.L_x_15) ;  /* 0x0000000000108947 */ /* 0x001fec0003800000 */
[----:B------:R-:W-:Y:S02]  /*14e0*/  HFMA2 R8, -RZ, RZ, 0, 0 ;  /* 0x00000000ff087431 */ /* 0x000fe400000001ff */
[----:B------:R-:W-:Y:S01]  /*14f0*/  IMAD.MOV.U32 R3, RZ, RZ, RZ ;  /* 0x000000ffff037224 */ /* 0x000fe200078e00ff */
[----:B------:R-:W-:-:S07]  /*1500*/  MOV R4, 0x1520 ;  /* 0x0000152000047802 */ /* 0x000fce0000000f00 */
[----:B------:R-:W-:Y:S05]  /*1510*/  CALL.REL.NOINC `($__internal_0_$__cuda_sm3x_div_rn_noftz_f32_slowpath) ;  /* 0x0000000000807944 */ /* 0x000fea0003c00000 */
.L_x_15:
[----:B------:R-:W0:Y:S01]  /*1520*/  LDCU.64 UR4, c[0x0][0x388] ;  /* 0x00007100ff0477ac */ /* 0x000e220008000a00 */
[----:B------:R-:W-:Y:S01]  /*1530*/  FADD R0, R0, 0.5 ;  /* 0x3f00000000007421 */ /* 0x000fe20000000000 */
[----:B------:R-:W-:-:S03]  /*1540*/  VIADD R5, R5, 0x2 ;  /* 0x0000000205057836 */ /* 0x000fc60000000000 */
[----:B------:R-:W1:Y:S01]  /*1550*/  F2I.U32.TRUNC.NTZ R3, R0 ;  /* 0x0000000000037305 */ /* 0x000e62000020f000 */
[----:B0-----:R-:W-:-:S04]  /*1560*/  IADD3 R6, P0, PT, R2, UR4, RZ ;  /* 0x0000000402067c10 */ /* 0x001fc8000ff1e0ff */
[----:B------:R-:W-:-:S05]  /*1570*/  LEA.HI.X.SX32 R7, R2, UR5, 0x1, P0 ;  /* 0x0000000502077c11 */ /* 0x000fca00080f0eff */
[----:B-1----:R0:W-:Y:S04]  /*1580*/  STG.E.U8 desc[UR12][R6.64], R3 ;  /* 0x0000000306007986 */ /* 0x0021e8000c10110c */
[----:B------:R0:W-:Y:S02]  /*1590*/  STG.E.U8 desc[UR12][R6.64+0x1], R3 ;  /* 0x0000010306007986 */ /* 0x0001e4000c10110c */
.L_x_14:
[----:B----4-:R-:W1:Y:S02]  /*15a0*/  LDC R2, c[0x0][0x3a0] ;  /* 0x0000e800ff027b82 */ /* 0x010e640000000800 */
[----:B-1----:R-:W-:-:S04]  /*15b0*/  LOP3.LUT R0, R2, 0x1, RZ, 0xc0, !PT ;  /* 0x0000000102007812 */ /* 0x002fc800078ec0ff */
[----:B------:R-:W-:-:S13]  /*15c0*/  ISETP.NE.U32.AND P0, PT, R0, 0x1, PT ;  /* 0x000000010000780c */ /* 0x000fda0003f05070 */
[----:B------:R-:W-:Y:S05]  /*15d0*/  @P0 EXIT ;  /* 0x000000000000094d */ /* 0x000fea0003800000 */
[----:B------:R-:W-:Y:S01]  /*15e0*/  IMAD.MOV.U32 R0, RZ, RZ, 0x7f800000 ;  /* 0x7f800000ff007424 */ /* 0x000fe200078e00ff */
[----:B------:R-:W1:Y:S01]  /*15f0*/  FCHK P0, RZ, RZ ;  /* 0x000000ffff007302 */ /* 0x000e620000000000 */
[----:B------:R-:W-:Y:S02]  /*1600*/  IMAD R5, R10, R2, R5 ;  /* 0x000000020a057224 */ /* 0x000fe400078e0205 */
[----:B0-----:R-:W-:-:S04]  /*1610*/  FFMA R3, -RZ, R0, 1 ;  /* 0x3f800000ff037423 */ /* 0x001fc80000000100 */
[----:B------:R-:W-:-:S04]  /*1620*/  FFMA R0, R3, R0, +INF ;  /* 0x7f80000003007423 */ /* 0x000fc80000000000 */
[----:B------:R-:W-:-:S04]  /*1630*/  FFMA R3, RZ, R0, RZ ;  /* 0x00000000ff037223 */ /* 0x000fc800000000ff */
[----:B------:R-:W-:-:S04]  /*1640*/  FFMA R4, -RZ, R3, RZ ;  /* 0x00000003ff047223 */ /* 0x000fc800000001ff */
[----:B------:R-:W-:Y:S01]  /*1650*/  FFMA R0, R0, R4, R3 ;  /* 0x0000000400007223 */ /* 0x000fe20000000003 */
[----:B-1----:R-:W-:Y:S06]  /*1660*/  @!P0 BRA `(.L_x_16) ;  /* 0x0000000000108947 */ /* 0x002fec0003800000 */
[----:B------:R-:W-:Y:S01]  /*1670*/  IMAD.MOV.U32 R8, RZ, RZ, RZ ;  /* 0x000000ffff087224 */ /* 0x000fe200078e00ff */
[----:B------:R-:W-:Y:S01]  /*1680*/  MOV R4, 0x16b0 ;  /* 0x000016b000047802 */ /* 0x000fe20000000f00 */
[----:B------:R-:W-:-:S07]  /*1690*/  IMAD.MOV.U32 R3, RZ, RZ, RZ ;  /* 0x000000ffff037224 */ /* 0x000fce00078e00ff */
[----:B------:R-:W-:Y:S05]  /*16a0*/  CALL.REL.NOINC `($__internal_0_$__cuda_sm3x_div_rn_noftz_f32_slowpath) ;  /* 0x00000000001c7944 */ /* 0x000fea0003c00000 */
.L_x_16:
[----:B------:R-:W0:Y:S01]  /*16b0*/  LDCU.64 UR4, c[0x0][0x388] ;  /* 0x00007100ff0477ac */ /* 0x000e220008000a00 */
[----:B------:R-:W-:-:S04]  /*16c0*/  FADD R0, R0, 0.5 ;  /* 0x3f00000000007421 */ /* 0x000fc80000000000 */
[----:B------:R-:W1:Y:S01]  /*16d0*/  F2I.U32.TRUNC.NTZ R7, R0 ;  /* 0x0000000000077305 */ /* 0x000e62000020f000 */
[----:B0-----:R-:W-:-:S04]  /*16e0*/  IADD3 R2, P0, PT, R5, UR4, RZ ;  /* 0x0000000405027c10 */ /* 0x001fc8000ff1e0ff */
[----:B------:R-:W-:-:S05]  /*16f0*/  LEA.HI.X.SX32 R3, R5, UR5, 0x1, P0 ;  /* 0x0000000505037c11 */ /* 0x000fca00080f0eff */
[----:B-1----:R-:W-:Y:S01]  /*1700*/  STG.E.U8 desc[UR12][R2.64], R7 ;  /* 0x0000000702007986 */ /* 0x002fe2000c10110c */
[----:B------:R-:W-:Y:S05]  /*1710*/  EXIT ;  /* 0x000000000000794d */ /* 0x000fea0003800000 */
        .weak           $__internal_0_$__cuda_sm3x_div_rn_noftz_f32_slowpath
        .type           $__internal_0_$__cuda_sm3x_div_rn_noftz_f32_slowpath,@function
        .size           $__internal_0_$__cuda_sm3x_div_rn_noftz_f32_slowpath,(.L_x_54 - $__internal_0_$__cuda_sm3x_div_rn_noftz_f32_slowpath)
$__internal_0_$__cuda_sm3x_div_rn_noftz_f32_slowpath:
[----:B------:R-:W-:Y:S01]  /*1720*/  SHF.R.U32.HI R7, RZ, 0x17, R3 ;  /* 0x00000017ff077819 */ /* 0x000fe20000011603 */
[----:B------:R-:W-:Y:S01]  /*1730*/  BSSY.RECONVERGENT B1, `(.L_x_17) ;  /* 0x0000062000017945 */ /* 0x000fe20003800200 */
[----:B------:R-:W-:Y:S02]  /*1740*/  SHF.R.U32.HI R0, RZ, 0x17, R8 ;  /* 0x00000017ff007819 */ /* 0x000fe40000011608 */
[----:B------:R-:W-:Y:S02]  /*1750*/  LOP3.LUT R7, R7, 0xff, RZ, 0xc0, !PT ;  /* 0x000000ff07077812 */ /* 0x000fe400078ec0ff */
[----:B------:R-:W-:Y:S02]  /*1760*/  LOP3.LUT R15, R0, 0xff, RZ, 0xc0, !PT ;  /* 0x000000ff000f7812 */ /* 0x000fe400078ec0ff */
[----:B------:R-:W-:-:S03]  /*1770*/  IADD3 R9, PT, PT, R7, -0x1, RZ ;  /* 0xffffffff07097810 */ /* 0x000fc60007ffe0ff */
[----:B------:R-:W-:Y:S01]  /*1780*/  VIADD R0, R15, 0xffffffff ;  /* 0xffffffff0f007836 */ /* 0x000fe20000000000 */
[----:B------:R-:W-:-:S04]  /*1790*/  ISETP.GT.U32.AND P0, PT, R9, 0xfd, PT ;  /* 0x000000fd0900780c */ /* 0x000fc80003f04070 */
[----:B------:R-:W-:-:S13]  /*17a0*/  ISETP.GT.U32.OR P0, PT, R0, 0xfd, P0 ;  /* 0x000000fd0000780c */ /* 0x000fda0000704470 */
[----:B------:R-:W-:Y:S01]  /*17b0*/  @!P0 IMAD.MOV.U32 R6, RZ, RZ, RZ ;  /* 0x000000ffff068224 */ /* 0x000fe200078e00ff */
[----:B------:R-:W-:Y:S06]  /*17c0*/  @!P0 BRA `(.L_x_18) ;  /* 0x00000000005c8947 */ /* 0x000fec0003800000 */
[----:B------:R-:W-:Y:S02]  /*17d0*/  FSETP.GTU.FTZ.AND P0, PT, |R8|, +INF , PT ;  /* 0x7f8000000800780b */ /* 0x000fe40003f1c200 */
[----:B------:R-:W-:-:S04]  /*17e0*/  FSETP.GTU.FTZ.AND P1, PT, |R3|, +INF , PT ;  /* 0x7f8000000300780b */ /* 0x000fc80003f3c200 */
[----:B------:R-:W-:-:S13]  /*17f0*/  PLOP3.LUT P0, PT, P0, P1, PT, 0xf8, 0x8f ;  /* 0x00000000008f781c */ /* 0x000fda0000703f70 */
[----:B------:R-:W-:Y:S05]  /*1800*/  @P0 BRA `(.L_x_19) ;  /* 0x00000004004c0947 */ /* 0x000fea0003800000 */
[----:B------:R-:W-:-:S13]  /*1810*/  LOP3.LUT P0, RZ, R3, 0x7fffffff, R8, 0xc8, !PT ;  /* 0x7fffffff03ff7812 */ /* 0x000fda000780c808 */
[----:B------:R-:W-:Y:S05]  /*1820*/  @!P0 BRA `(.L_x_20) ;  /* 0x00000004003c8947 */ /* 0x000fea0003800000 */
[C---:B------:R-:W-:Y:S02]  /*1830*/  FSETP.NEU.FTZ.AND P0, PT, |R8|.reuse, +INF , PT ;  /* 0x7f8000000800780b */ /* 0x040fe40003f1d200 */
[----:B------:R-:W-:Y:S02]  /*1840*/  FSETP.NEU.FTZ.AND P2, PT, |R3|, +INF , PT ;  /* 0x7f8000000300780b */ /* 0x000fe40003f5d200 */
[----:B------:R-:W-:-:S11]  /*1850*/  FSETP.NEU.FTZ.AND P1, PT, |R8|, +INF , PT ;  /* 0x7f8000000800780b */ /* 0x000fd60003f3d200 */
[----:B------:R-:W-:Y:S05]  /*1860*/  @!P2 BRA !P0, `(.L_x_20) ;  /* 0x00000004002ca947 */ /* 0x000fea0004000000 */
[----:B------:R-:W-:-:S04]  /*1870*/  LOP3.LUT P0, RZ, R8, 0x7fffffff, RZ, 0xc0, !PT ;  /* 0x7fffffff08ff7812 */ /* 0x000fc8000780c0ff */
[----:B------:R-:W-:-:S13]  /*1880*/  PLOP3.LUT P0, PT, P2, P0, PT, 0x2f, 0xf2 ;  /* 0x0000000000f2781c */ /* 0x000fda0001700577 */
[----:B------:R-:W-:Y:S05]  /*1890*/  @P0 BRA `(.L_x_21) ;  /* 0x0000000400180947 */ /* 0x000fea0003800000 */
[----:B------:R-:W-:-:S04]  /*18a0*/  LOP3.LUT P0, RZ, R3, 0x7fffffff, RZ, 0xc0, !PT ;  /* 0x7fffffff03ff7812 */ /* 0x000fc8000780c0ff */
[----:B------:R-:W-:-:S13]  /*18b0*/  PLOP3.LUT P0, PT, P1, P0, PT, 0x2f, 0xf2 ;  /* 0x0000000000f2781c */ /* 0x000fda0000f00577 */
[----:B------:R-:W-:Y:S05]  /*18c0*/  @P0 BRA `(.L_x_22) ;  /* 0x0000000400000947 */ /* 0x000fea0003800000 */
[----:B------:R-:W-:Y:S02]  /*18d0*/  ISETP.GE.AND P0, PT, R0, RZ, PT ;  /* 0x000000ff0000720c */ /* 0x000fe40003f06270 */
[----:B------:R-:W-:-:S11]  /*18e0*/  ISETP.GE.AND P1, PT, R9, RZ, PT ;  /* 0x000000ff0900720c */ /* 0x000fd60003f26270 */
[----:B------:R-:W-:Y:S02]  /*18f0*/  @P0 IMAD.MOV.U32 R6, RZ, RZ, RZ ;  /* 0x000000ffff060224 */ /* 0x000fe400078e00ff */
[----:B------:R-:W-:Y:S01]  /*1900*/  @!P0 FFMA R8, R8, 1.84467440737095516160e+19, RZ ;  /* 0x5f80000008088823 */ /* 0x000fe200000000ff */
[----:B------:R-:W-:Y:S02]  /*1910*/  @!P0 IMAD.MOV.U32 R6, RZ, RZ, -0x40 ;  /* 0xffffffc0ff068424 */ /* 0x000fe400078e00ff */
[----:B------:R-:W-:Y:S02]  /*1920*/  @!P1 FFMA R3, R3, 1.84467440737095516160e+19, RZ ;  /* 0x5f80000003039823 */ /* 0x000fe400000000ff */
[----:B------:R-:W-:-:S07]  /*1930*/  @!P1 VIADD R6, R6, 0x40 ;  /* 0x0000004006069836 */ /* 0x000fce0000000000 */
.L_x_18:
[----:B------:R-:W-:Y:S01]  /*1940*/  LEA R0, R7, 0xc0800000, 0x17 ;  /* 0xc080000007007811 */ /* 0x000fe200078eb8ff */
[----:B------:R-:W-:Y:S03]  /*1950*/  BSSY.RECONVERGENT B2, `(.L_x_23) ;  /* 0x0000036000027945 */ /* 0x000fe60003800200 */
[----:B------:R-:W-:Y:S01]  /*1960*/  IADD3 R9, PT, PT, -R0, R3, RZ ;  /* 0x0000000300097210 */ /* 0x000fe20007ffe1ff */
[----:B------:R-:W-:-:S03]  /*1970*/  VIADD R3, R15, 0xffffff81 ;  /* 0xffffff810f037836 */ /* 0x000fc60000000000 */
[----:B------:R-:W0:Y:S01]  /*1980*/  MUFU.RCP R11, R9 ;  /* 0x00000009000b7308 */ /* 0x000e220000001000 */
[----:B------:R-:W-:Y:S01]  /*1990*/  FADD.FTZ R13, -R9, -RZ ;  /* 0x800000ff090d7221 */ /* 0x000fe20000010100 */
[C---:B------:R-:W-:Y:S01]  /*19a0*/  IMAD R0, R3.reuse, -0x800000, R8 ;  /* 0xff80000003007824 */ /* 0x040fe200078e0208 */
[----:B------:R-:W-:-:S05]  /*19b0*/  IADD3 R7, PT, PT, R3, 0x7f, -R7 ;  /* 0x0000007f03077810 */ /* 0x000fca0007ffe807 */
[----:B------:R-:W-:Y:S02]  /*19c0*/  IMAD.IADD R7, R7, 0x1, R6 ;  /* 0x0000000107077824 */ /* 0x000fe400078e0206 */
[----:B0-----:R-:W-:-:S04]  /*19d0*/  FFMA R16, R11, R13, 1 ;  /* 0x3f8000000b107423 */ /* 0x001fc8000000000d */
[----:B------:R-:W-:-:S04]  /*19e0*/  FFMA R15, R11, R16, R11 ;  /* 0x000000100b0f7223 */ /* 0x000fc8000000000b */
[----:B------:R-:W-:-:S04]  /*19f0*/  FFMA R8, R0, R15, RZ ;  /* 0x0000000f00087223 */ /* 0x000fc800000000ff */
[----:B------:R-:W-:-:S04]  /*1a00*/  FFMA R11, R13, R8, R0 ;  /* 0x000000080d0b7223 */ /* 0x000fc80000000000 */
[----:B------:R-:W-:-:S04]  /*1a10*/  FFMA R8, R15, R11, R8 ;  /* 0x0000000b0f087223 */ /* 0x000fc80000000008 */
[----:B------:R-:W-:-:S04]  /*1a20*/  FFMA R13, R13, R8, R0 ;  /* 0x000000080d0d7223 */ /* 0x000fc80000000000 */
[----:B------:R-:W-:-:S05]  /*1a30*/  FFMA R0, R15, R13, R8 ;  /* 0x0000000d0f007223 */ /* 0x000fca0000000008 */
[----:B------:R-:W-:-:S04]  /*1a40*/  SHF.R.U32.HI R3, RZ, 0x17, R0 ;  /* 0x00000017ff037819 */ /* 0x000fc80000011600 */
[----:B------:R-:W-:-:S05]  /*1a50*/  LOP3.LUT R3, R3, 0xff, RZ, 0xc0, !PT ;  /* 0x000000ff03037812 */ /* 0x000fca00078ec0ff */
[----:B------:R-:W-:-:S04]  /*1a60*/  IMAD.IADD R9, R3, 0x1, R7 ;  /* 0x0000000103097824 */ /* 0x000fc800078e0207 */
[----:B------:R-:W-:-:S05]  /*1a70*/  VIADD R3, R9, 0xffffffff ;  /* 0xffffffff09037836 */ /* 0x000fca0000000000 */
[----:B------:R-:W-:-:S13]  /*1a80*/  ISETP.GE.U32.AND P0, PT, R3, 0xfe, PT ;  /* 0x000000fe0300780c */ /* 0x000fda0003f06070 */
[----:B------:R-:W-:Y:S05]  /*1a90*/  @!P0 BRA `(.L_x_24) ;  /* 0x0000000000808947 */ /* 0x000fea0003800000 */
[----:B------:R-:W-:-:S13]  /*1aa0*/  ISETP.GT.AND P0, PT, R9, 0xfe, PT ;  /* 0x000000fe0900780c */ /* 0x000fda0003f04270 */
[----:B------:R-:W-:Y:S05]  /*1ab0*/  @P0 BRA `(.L_x_25) ;  /* 0x00000000006c0947 */ /* 0x000fea0003800000 */
[----:B------:R-:W-:-:S13]  /*1ac0*/  ISETP.GE.AND P0, PT, R9, 0x1, PT ;  /* 0x000000010900780c */ /* 0x000fda0003f06270 */
[----:B------:R-:W-:Y:S05]  /*1ad0*/  @P0 BRA `(.L_x_26) ;  /* 0x0000000000740947 */ /* 0x000fea0003800000 */
[----:B------:R-:W-:Y:S02]  /*1ae0*/  ISETP.GE.AND P0, PT, R9, -0x18, PT ;  /* 0xffffffe80900780c */ /* 0x000fe40003f06270 */
[----:B------:R-:W-:-:S11]  /*1af0*/  LOP3.LUT R0, R0, 0x80000000, RZ, 0xc0, !PT ;  /* 0x8000000000007812 */ /* 0x000fd600078ec0ff */
[----:B------:R-:W-:Y:S05]  /*1b00*/  @!P0 BRA `(.L_x_26) ;  /* 0x0000000000688947 */ /* 0x000fea0003800000 */
[CCC-:B------:R-:W-:Y:S01]  /*1b10*/  FFMA.RZ R3, R15.reuse, R13.reuse, R8.reuse ;  /* 0x0000000d0f037223 */ /* 0x1c0fe2000000c008 */
[-CC-:B------:R-:W-:Y:S01]  /*1b20*/  FFMA.RM R6, R15, R13.reuse, R8.reuse ;  /* 0x0000000d0f067223 */ /* 0x180fe20000004008 */
[C---:B------:R-:W-:Y:S02]  /*1b30*/  ISETP.NE.AND P2, PT, R9.reuse, RZ, PT ;  /* 0x000000ff0900720c */ /* 0x040fe40003f45270 */
[----:B------:R-:W-:Y:S02]  /*1b40*/  ISETP.NE.AND P1, PT, R9, RZ, PT ;  /* 0x000000ff0900720c */ /* 0x000fe40003f25270 */
[----:B------:R-:W-:Y:S01]  /*1b50*/  LOP3.LUT R7, R3, 0x7fffff, RZ, 0xc0, !PT ;  /* 0x007fffff03077812 */ /* 0x000fe200078ec0ff */
[----:B------:R-:W-:Y:S01]  /*1b60*/  FFMA.RP R3, R15, R13, R8 ;  /* 0x0000000d0f037223 */ /* 0x000fe20000008008 */
[C---:B------:R-:W-:Y:S01]  /*1b70*/  VIADD R8, R9.reuse, 0x20 ;  /* 0x0000002009087836 */ /* 0x040fe20000000000 */
[----:B------:R-:W-:Y:S02]  /*1b80*/  IADD3 R9, PT, PT, -R9, RZ, RZ ;  /* 0x000000ff09097210 */ /* 0x000fe40007ffe1ff */
[----:B------:R-:W-:-:S02]  /*1b90*/  LOP3.LUT R7, R7, 0x800000, RZ, 0xfc, !PT ;  /* 0x0080000007077812 */ /* 0x000fc400078efcff */
[----:B------:R-:W-:Y:S02]  /*1ba0*/  FSETP.NEU.FTZ.AND P0, PT, R3, R6, PT ;  /* 0x000000060300720b */ /* 0x000fe40003f1d000 */
[----:B------:R-:W-:Y:S02]  /*1bb0*/  SHF.L.U32 R8, R7, R8, RZ ;  /* 0x0000000807087219 */ /* 0x000fe400000006ff */
[----:B------:R-:W-:Y:S02]  /*1bc0*/  SEL R6, R9, RZ, P2 ;  /* 0x000000ff09067207 */ /* 0x000fe40001000000 */
[----:B------:R-:W-:Y:S02]  /*1bd0*/  ISETP.NE.AND P1, PT, R8, RZ, P1 ;  /* 0x000000ff0800720c */ /* 0x000fe40000f25270 */
[----:B------:R-:W-:Y:S02]  /*1be0*/  SHF.R.U32.HI R6, RZ, R6, R7 ;  /* 0x00000006ff067219 */ /* 0x000fe40000011607 */
[----:B------:R-:W-:-:S02]  /*1bf0*/  PLOP3.LUT P0, PT, P0, P1, PT, 0xf8, 0x8f ;  /* 0x00000000008f781c */ /* 0x000fc40000703f70 */
[----:B------:R-:W-:Y:S02]  /*1c00*/  SHF.R.U32.HI R8, RZ, 0x1, R6 ;  /* 0x00000001ff087819 */ /* 0x000fe40000011606 */
[----:B------:R-:W-:-:S04]  /*1c10*/  SEL R3, RZ, 0x1, !P0 ;  /* 0x00000001ff037807 */ /* 0x000fc80004000000 */
[----:B------:R-:W-:-:S04]  /*1c20*/  LOP3.LUT R3, R3, 0x1, R8, 0xf8, !PT ;  /* 0x0000000103037812 */ /* 0x000fc800078ef808 */
[----:B------:R-:W-:-:S05]  /*1c30*/  LOP3.LUT R3, R3, R6, RZ, 0xc0, !PT ;  /* 0x0000000603037212 */ /* 0x000fca00078ec0ff */
[----:B------:R-:W-:-:S05]  /*1c40*/  IMAD.IADD R3, R8, 0x1, R3 ;  /* 0x0000000108037824 */ /* 0x000fca00078e0203 */
[----:B------:R-:W-:Y:S01]  /*1c50*/  LOP3.LUT R0, R3, R0, RZ, 0xfc, !PT ;  /* 0x0000000003007212 */ /* 0x000fe200078efcff */
[----:B------:R-:W-:Y:S06]  /*1c60*/  BRA `(.L_x_26) ;  /* 0x0000000000107947 */ /* 0x000fec0003800000 */
.L_x_25:
[----:B------:R-:W-:-:S04]  /*1c70*/  LOP3.LUT R0, R0, 0x80000000, RZ, 0xc0, !PT ;  /* 0x8000000000007812 */ /* 0x000fc800078ec0ff */
[----:B------:R-:W-:Y:S01]  /*1c80*/  LOP3.LUT R0, R0, 0x7f800000, RZ, 0xfc, !PT ;  /* 0x7f80000000007812 */ /* 0x000fe200078efcff */
[----:B------:R-:W-:Y:S06]  /*1c90*/  BRA `(.L_x_26) ;  /* 0x0000000000047947 */ /* 0x000fec0003800000 */
.L_x_24:
[----:B------:R-:W-:-:S07]  /*1ca0*/  IMAD R0, R7, 0x800000, R0 ;  /* 0x0080000007007824 */ /* 0x000fce00078e0200 */
.L_x_26:
[----:B------:R-:W-:Y:S05]  /*1cb0*/  BSYNC.RECONVERGENT B2 ;  /* 0x0000000000027941 */ /* 0x000fea0003800200 */
.L_x_23:
[----:B------:R-:W-:Y:S05]  /*1cc0*/  BRA `(.L_x_27) ;  /* 0x0000000000207947 */ /* 0x000fea0003800000 */
.L_x_22:
[----:B------:R-:W-:-:S04]  /*1cd0*/  LOP3.LUT R0, R3, 0x80000000, R8, 0x48, !PT ;  /* 0x8000000003007812 */ /* 0x000fc800078e4808 */
[----:B------:R-:W-:Y:S01]  /*1ce0*/  LOP3.LUT R0, R0, 0x7f800000, RZ, 0xfc, !PT ;  /* 0x7f80000000007812 */ /* 0x000fe200078efcff */
[----:B------:R-:W-:Y:S06]  /*1cf0*/  BRA `(.L_x_27) ;  /* 0x0000000000147947 */ /* 0x000fec0003800000 */
.L_x_21:
[----:B------:R-:W-:Y:S01]  /*1d00*/  LOP3.LUT R0, R3, 0x80000000, R8, 0x48, !PT ;  /* 0x8000000003007812 */ /* 0x000fe200078e4808 */
[----:B------:R-:W-:Y:S06]  /*1d10*/  BRA `(.L_x_27) ;  /* 0x00000000000c7947 */ /* 0x000fec0003800000 */
.L_x_20:
[----:B------:R-:W0:Y:S01]  /*1d20*/  MUFU.RSQ R0, -QNAN ;  /* 0xffc0000000007908 */ /* 0x000e220000001400 */
[----:B------:R-:W-:Y:S05]  /*1d30*/  BRA `(.L_x_27) ;  /* 0x0000000000047947 */ /* 0x000fea0003800000 */
.L_x_19:
[----:B------:R-:W-:-:S07]  /*1d40*/  FADD.FTZ R0, R8, R3 ;  /* 0x0000000308007221 */ /* 0x000fce0000010000 */
.L_x_27:
[----:B------:R-:W-:Y:S05]  /*1d50*/  BSYNC.RECONVERGENT B1 ;  /* 0x0000000000017941 */ /* 0x000fea0003800200 */
.L_x_17:
[----:B------:R-:W-:Y:S02]  /*1d60*/  IMAD.MOV.U32 R6, RZ, RZ, R4 ;  /* 0x000000ffff067224 */ /* 0x000fe400078e0004 */
[----:B------:R-:W-:-:S04]  /*1d70*/  IMAD.MOV.U32 R7, RZ, RZ, 0x0 ;  /* 0x00000000ff077424 */ /* 0x000fc800078e00ff */
[----:B0-----:R-:W-:Y:S05]  /*1d80*/  RET.REL.NODEC R6 `(_Z17downsample_kernelPhS_iiiiii) ;  /* 0xffffffe0069c7950 */ /* 0x001fea0003c3ffff */
.L_x_28:
[----:B------:R-:W-:-:S00]  /*1d90*/  BRA `(.L_x_28) ;  /* 0xfffffffc00fc7947 */ /* 0x000fc0000383ffff */
[----:B------:R-:W-:-:S00]  /*1da0*/  NOP ;  /* 0x0000000000007918 */ /* 0x000fc00000000000 */
        /* <DEDUP_REMOVED lines=13> */
.L_x_54:


//--------------------- .text._Z21edge_detection_kernelPhS_iii --------------------------
	.section	.text._Z21edge_detection_kernelPhS_iii,"ax",@progbits
	.align	128
        .global         _Z21edge_detection_kernelPhS_iii
        .type           _Z21edge_detection_kernelPhS_iii,@function
        .size           _Z21edge_detection_kernelPhS_iii,(.L_x_55 - _Z21edge_detection_kernelPhS_iii)
        .other          _Z21edge_detection_kernelPhS_iii,@"STO_CUDA_ENTRY STV_DEFAULT"
_Z21edge_detection_kernelPhS_iii:
.text._Z21edge_detection_kernelPhS_iii:
[----:B------:R-:W-:Y:S01]  /*0000*/  LDC R1, c[0x0][0x37c] ;  /* 0x0000df00ff017b82 */ /* 0x000fe20000000800 */
[----:B------:R-:W0:Y:S07]  /*0010*/  S2R R7, SR_TID.Y ;  /* 0x0000000000077919 */ /* 0x000e2e0000002200 */
[----:B------:R-:W1:Y:S01]  /*0020*/  LDC R5, c[0x0][0x360] ;  /* 0x0000d800ff057b82 */ /* 0x000e620000000800 */
[----:B------:R-:W1:Y:S07]  /*0030*/  S2R R4, SR_TID.X ;  /* 0x0000000000047919 */ /* 0x000e6e0000002100 */
[----:B------:R-:W0:Y:S08]  /*0040*/  S2UR UR5, SR_CTAID.Y ;  /* 0x00000000000579c3 */ /* 0x000e300000002600 */
[----:B------:R-:W0:Y:S08]  /*0050*/  LDC R0, c[0x0][0x364] ;  /* 0x0000d900ff007b82 */ /* 0x000e300000000800 */
[----:B------:R-:W1:Y:S08]  /*0060*/  S2UR UR4, SR_CTAID.X ;  /* 0x00000000000479c3 */ /* 0x000e700000002500 */
[----:B------:R-:W2:Y:S08]  /*0070*/  LDC.64 R2, c[0x0][0x390] ;  /* 0x0000e400ff027b82 */ /* 0x000eb00000000a00 */
[----:B------:R-:W3:Y:S01]  /*0080*/  LDC R23, c[0x0][0x398] ;  /* 0x0000e600ff177b82 */ /* 0x000ee20000000800 */
[----:B0-----:R-:W-:-:S02]  /*0090*/  IMAD R0, R0, UR5, R7 ;  /* 0x0000000500007c24 */ /* 0x001fc4000f8e0207 */
[----:B-1----:R-:W-:-:S03]  /*00a0*/  IMAD R5, R5, UR4, R4 ;  /* 0x0000000405057c24 */ /* 0x002fc6000f8e0204 */
[----:B--2---:R-:W-:-:S04]  /*00b0*/  ISETP.GE.AND P0, PT, R0, R3, PT ;  /* 0x000000030000720c */ /* 0x004fc80003f06270 */
[----:B------:R-:W-:-:S04]  /*00c0*/  ISETP.GE.OR P0, PT, R5, R2, P0 ;  /* 0x000000020500720c */ /* 0x000fc80000706670 */
[----:B---3--:R-:W-:-:S13]  /*00d0*/  ISETP.LT.OR P0, PT, R23, 0x1, P0 ;  /* 0x000000011700780c */ /* 0x008fda0000701670 */
[----:B------:R-:W-:Y:S05]  /*00e0*/  @P0 EXIT ;  /* 0x000000000000094d */ /* 0x000fea0003800000 */
[----:B------:R-:W-:Y:S01]  /*00f0*/  IADD3 R3, PT, PT, R3, -0x1, RZ ;  /* 0xffffffff03037810 */ /* 0x000fe20007ffe0ff */
[----:B------:R-:W-:Y:S01]  /*0100*/  VIADD R4, R2, 0xffffffff ;  /* 0xffffffff02047836 */ /* 0x000fe20000000000 */
[C---:B------:R-:W-:Y:S01]  /*0110*/  VIMNMX.U32 R6, PT, PT, R0.reuse, 0x1, !PT ;  /* 0x0000000100067848 */ /* 0x040fe20007fe0000 */
[----:B------:R-:W-:Y:S01]  /*0120*/  IMAD R14, R0, R2, R5 ;  /* 0x00000002000e7224 */ /* 0x000fe200078e0205 */
[C---:B------:R-:W-:Y:S01]  /*0130*/  VIMNMX R7, PT, PT, R5.reuse, 0x1, !PT ;  /* 0x0000000105077848 */ /* 0x040fe20007fe0100 */
[----:B------:R-:W0:Y:S01]  /*0140*/  LDCU.64 UR4, c[0x0][0x358] ;  /* 0x00006b00ff0477ac */ /* 0x000e220008000a00 */
[----:B------:R-:W-:Y:S01]  /*0150*/  VIMNMX R11, PT, PT, RZ, R5, !PT ;  /* 0x00000005ff0b7248 */ /* 0x000fe20007fe0100 */
[----:B------:R-:W-:Y:S01]  /*0160*/  IMAD R14, R14, R23, RZ ;  /* 0x000000170e0e7224 */ /* 0x000fe200078e02ff */
[----:B------:R-:W-:Y:S01]  /*0170*/  VIMNMX R13, PT, PT, R5, -0x1, !PT ;  /* 0xffffffff050d7848 */ /* 0x000fe20007fe0100 */
[----:B------:R-:W1:Y:S01]  /*0180*/  LDCU.128 UR8, c[0x0][0x380] ;  /* 0x00007000ff0877ac */ /* 0x000e620008000c00 */
[----:B------:R-:W-:-:S02]  /*0190*/  VIADDMNMX.U32 R9, R6, 0xffffffff, R3, PT ;  /* 0xffffffff06097846 */ /* 0x000fc40003800003 */
[C---:B------:R-:W-:Y:S02]  /*01a0*/  VIADDMNMX.U32 R5, R0.reuse, 0x1, R3, PT ;  /* 0x0000000100057846 */ /* 0x040fe40003800003 */
[--C-:B------:R-:W-:Y:S02]  /*01b0*/  VIADDMNMX R7, R7, 0xffffffff, R4.reuse, PT ;  /* 0xffffffff07077846 */ /* 0x100fe40003800104 */
[----:B------:R-:W-:Y:S02]  /*01c0*/  VIMNMX.U32 R3, PT, PT, R0, R3, PT ;  /* 0x0000000300037248 */ /* 0x000fe40003fe0000 */
[----:B------:R-:W-:Y:S01]  /*01d0*/  VIMNMX R11, PT, PT, R4, R11, PT ;  /* 0x0000000b040b7248 */ /* 0x000fe20003fe0100 */
[-CC-:B------:R-:W-:Y:S01]  /*01e0*/  IMAD R0, R5, R2.reuse, R7.reuse ;  /* 0x0000000205007224 */ /* 0x180fe200078e0207 */
[----:B------:R-:W-:Y:S01]  /*01f0*/  VIADDMNMX R13, R13, 0x1, R4, PT ;  /* 0x000000010d0d7846 */ /* 0x000fe20003800104 */
[-CC-:B------:R-:W-:Y:S02]  /*0200*/  IMAD R16, R9, R2.reuse, R7.reuse ;  /* 0x0000000209107224 */ /* 0x180fe400078e0207 */
[----:B------:R-:W-:-:S02]  /*0210*/  IMAD R6, R3, R2, R7 ;  /* 0x0000000203067224 */ /* 0x000fc400078e0207 */
[-C--:B------:R-:W-:Y:S02]  /*0220*/  IMAD R18, R3, R2.reuse, R13 ;  /* 0x0000000203127224 */ /* 0x080fe400078e020d */
[CC--:B------:R-:W-:Y:S02]  /*0230*/  IMAD R22, R9.reuse, R2.reuse, R11 ;  /* 0x0000000209167224 */ /* 0x0c0fe400078e020b */
[-C--:B------:R-:W-:Y:S02]  /*0240*/  IMAD R4, R9, R2.reuse, R13 ;  /* 0x0000000209047224 */ /* 0x080fe400078e020d */
[CC--:B------:R-:W-:Y:S02]  /*0250*/  IMAD R20, R5.reuse, R2.reuse, R11 ;  /* 0x0000000205147224 */ /* 0x0c0fe400078e020b */
[----:B------:R-:W-:Y:S02]  /*0260*/  IMAD R2, R5, R2, R13 ;  /* 0x0000000205027224 */ /* 0x000fe400078e020d */
[----:B------:R-:W-:-:S02]  /*0270*/  IMAD R15, R0, R23, RZ ;  /* 0x00000017000f7224 */ /* 0x000fc400078e02ff */
[-C--:B------:R-:W-:Y:S02]  /*0280*/  IMAD R16, R16, R23.reuse, RZ ;  /* 0x0000001710107224 */ /* 0x080fe400078e02ff */
[-C--:B------:R-:W-:Y:S02]  /*0290*/  IMAD R17, R6, R23.reuse, RZ ;  /* 0x0000001706117224 */ /* 0x080fe400078e02ff */
[-C--:B------:R-:W-:Y:S02]  /*02a0*/  IMAD R18, R18, R23.reuse, RZ ;  /* 0x0000001712127224 */ /* 0x080fe400078e02ff */
[-C--:B------:R-:W-:Y:S02]  /*02b0*/  IMAD R19, R4, R23.reuse, RZ ;  /* 0x0000001704137224 */ /* 0x080fe400078e02ff */
[-C--:B------:R-:W-:Y:S02]  /*02c0*/  IMAD R20, R20, R23.reuse, RZ ;  /* 0x0000001714147224 */ /* 0x080fe400078e02ff */
[----:B------:R-:W-:-:S02]  /*02d0*/  IMAD R21, R2, R23, RZ ;  /* 0x0000001702157224 */ /* 0x000fc400078e02ff */
[----:B------:R-:W-:Y:S01]  /*02e0*/  IMAD R22, R22, R23, RZ ;  /* 0x0000001716167224 */ /* 0x000fe200078e02ff */
[----:B01----:R-:W-:-:S07]  /*02f0*/  IADD3 R23, PT, PT, -R23, RZ, RZ ;  /* 0x000000ff17177210 */ /* 0x003fce0007ffe1ff */
.L_x_32:
[----:B------:R-:W-:Y:S02]  /*0300*/  IADD3 R8, P0, PT, R22, UR8, RZ ;  /* 0x0000000816087c10 */ /* 0x000fe4000ff1e0ff */
[----:B------:R-:W-:Y:S02]  /*0310*/  IADD3 R24, P1, PT, R16, UR8, RZ ;  /* 0x0000000810187c10 */ /* 0x000fe4000ff3e0ff */
[----:B------:R-:W-:Y:S02]  /*0320*/  LEA.HI.X.SX32 R9, R22, UR9, 0x1, P0 ;  /* 0x0000000916097c11 */ /* 0x000fe400080f0eff */
[----:B------:R-:W-:Y:S02]  /*0330*/  LEA.HI.X.SX32 R25, R16, UR9, 0x1, P1 ;  /* 0x0000000910197c11 */ /* 0x000fe400088f0eff */
[----:B------:R-:W-:Y:S01]  /*0340*/  IADD3 R10, P1, PT, R19, UR8, RZ ;  /* 0x00000008130a7c10 */ /* 0x000fe2000ff3e0ff */
[----:B0-----:R0:W2:Y:S01]  /*0350*/  LDG.E.U8 R0, desc[UR4][R8.64] ;  /* 0x0000000408007981 */ /* 0x0010a2000c1e1100 */
[----:B------:R-:W-:-:S03]  /*0360*/  IADD3 R12, P0, PT, R17, UR8, RZ ;  /* 0x00000008110c7c10 */ /* 0x000fc6000ff1e0ff */
[----:B------:R-:W3:Y:S01]  /*0370*/  LDG.E.U8 R24, desc[UR4][R24.64] ;  /* 0x0000000418187981 */ /* 0x000ee2000c1e1100 */
[----:B------:R-:W-:Y:S02]  /*0380*/  LEA.HI.X.SX32 R11, R19, UR9, 0x1, P1 ;  /* 0x00000009130b7c11 */ /* 0x000fe400088f0eff */
[----:B------:R-:W-:-:S03]  /*0390*/  LEA.HI.X.SX32 R13, R17, UR9, 0x1, P0 ;  /* 0x00000009110d7c11 */ /* 0x000fc600080f0eff */
[----:B------:R1:W4:Y:S01]  /*03a0*/  LDG.E.U8 R10, desc[UR4][R10.64] ;  /* 0x000000040a0a7981 */ /* 0x000322000c1e1100 */
[----:B------:R-:W-:-:S03]  /*03b0*/  IADD3 R6, P0, PT, R18, UR8, RZ ;  /* 0x0000000812067c10 */ /* 0x000fc6000ff1e0ff */
[----:B------:R-:W5:Y:S01]  /*03c0*/  LDG.E.U8 R12, desc[UR4][R12.64] ;  /* 0x000000040c0c7981 */ /* 0x000f62000c1e1100 */
[C---:B------:R-:W-:Y:S02]  /*03d0*/  IADD3 R2, P1, PT, R15.reuse, UR8, RZ ;  /* 0x000000080f027c10 */ /* 0x040fe4000ff3e0ff */
[----:B------:R-:W-:Y:S02]  /*03e0*/  LEA.HI.X.SX32 R7, R18, UR9, 0x1, P0 ;  /* 0x0000000912077c11 */ /* 0x000fe400080f0eff */
[C---:B------:R-:W-:Y:S02]  /*03f0*/  IADD3 R4, P0, PT, R20.reuse, UR8, RZ ;  /* 0x0000000814047c10 */ /* 0x040fe4000ff1e0ff */
[----:B------:R-:W-:Y:S01]  /*0400*/  LEA.HI.X.SX32 R3, R15, UR9, 0x1, P1 ;  /* 0x000000090f037c11 */ /* 0x000fe200088f0eff */
[----:B------:R-:W5:Y:S01]  /*0410*/  LDG.E.U8 R6, desc[UR4][R6.64] ;  /* 0x0000000406067981 */ /* 0x000f62000c1e1100 */
[C---:B0-----:R-:W-:Y:S02]  /*0420*/  IADD3 R8, P1, PT, R21.reuse, UR8, RZ ;  /* 0x0000000815087c10 */ /* 0x041fe4000ff3e0ff */
[----:B------:R-:W-:Y:S01]  /*0430*/  LEA.HI.X.SX32 R5, R20, UR9, 0x1, P0 ;  /* 0x0000000914057c11 */ /* 0x000fe200080f0eff */
[----:B------:R0:W5:Y:S01]  /*0440*/  LDG.E.U8 R2, desc[UR4][R2.64] ;  /* 0x0000000402027981 */ /* 0x000162000c1e1100 */
[----:B------:R-:W-:-:S03]  /*0450*/  LEA.HI.X.SX32 R9, R21, UR9, 0x1, P1 ;  /* 0x0000000915097c11 */ /* 0x000fc600088f0eff */
[----:B------:R-:W5:Y:S04]  /*0460*/  LDG.E.U8 R4, desc[UR4][R4.64] ;  /* 0x0000000404047981 */ /* 0x000f68000c1e1100 */
[----:B------:R-:W5:Y:S01]  /*0470*/  LDG.E.U8 R8, desc[UR4][R8.64] ;  /* 0x0000000408087981 */ /* 0x000f62000c1e1100 */
[----:B------:R-:W-:Y:S01]  /*0480*/  BSSY.RECONVERGENT B0, `(.L_x_29) ;  /* 0x000002a000007945 */ /* 0x000fe20003800200 */
[----:B--2---:R-:W-:Y:S02]  /*0490*/  I2FP.F32.U32 R0, R0 ;  /* 0x0000000000007245 */ /* 0x004fe40000201000 */
[----:B---3--:R-:W-:-:S03]  /*04a0*/  I2FP.F32.U32 R24, R24 ;  /* 0x0000001800187245 */ /* 0x008fc60000201000 */
[----:B-1----:R-:W-:Y:S02]  /*04b0*/  FADD R11, R0, R0 ;  /* 0x00000000000b7221 */ /* 0x002fe40000000000 */
[----:B------:R-:W-:Y:S01]  /*04c0*/  FADD R24, RZ, -R24 ;  /* 0x80000018ff187221 */ /* 0x000fe20000000000 */
[----:B----4-:R-:W-:-:S03]  /*04d0*/  I2FP.F32.U32 R10, R10 ;  /* 0x0000000a000a7245 */ /* 0x010fc60000201000 */
[----:B------:R-:W-:Y:S01]  /*04e0*/  FADD R11, R24, -R11 ;  /* 0x8000000b180b7221 */ /* 0x000fe20000000000 */
[----:B-----5:R-:W-:-:S03]  /*04f0*/  I2FP.F32.U32 R12, R12 ;  /* 0x0000000c000c7245 */ /* 0x020fc60000201000 */
[--C-:B------:R-:W-:Y:S01]  /*0500*/  FADD R11, R11, -R10.reuse ;  /* 0x8000000a0b0b7221 */ /* 0x100fe20000000000 */
[----:B------:R-:W-:Y:S01]  /*0510*/  FADD R10, R24, R10 ;  /* 0x0000000a180a7221 */ /* 0x000fe20000000000 */
[----:B0-----:R-:W-:Y:S02]  /*0520*/  FADD R3, R12, R12 ;  /* 0x0000000c0c037221 */ /* 0x001fe40000000000 */
[----:B------:R-:W-:Y:S01]  /*0530*/  FADD R11, RZ, R11 ;  /* 0x0000000bff0b7221 */ /* 0x000fe20000000000 */
[----:B------:R-:W-:Y:S01]  /*0540*/  I2FP.F32.U32 R6, R6 ;  /* 0x0000000600067245 */ /* 0x000fe20000201000 */
[----:B------:R-:W-:Y:S02]  /*0550*/  FADD R3, R10, -R3 ;  /* 0x800000030a037221 */ /* 0x000fe40000000000 */
[----:B------:R-:W-:Y:S01]  /*0560*/  FADD R11, RZ, R11 ;  /* 0x0000000bff0b7221 */ /* 0x000fe20000000000 */
[----:B------:R-:W-:Y:S01]  /*0570*/  I2FP.F32.U32 R2, R2 ;  /* 0x0000000200027245 */ /* 0x000fe20000201000 */
[----:B------:R-:W-:-:S02]  /*0580*/  FADD R3, RZ, R3 ;  /* 0x00000003ff037221 */ /* 0x000fc40000000000 */
[----:B------:R-:W-:Y:S01]  /*0590*/  FADD R11, RZ, R11 ;  /* 0x0000000bff0b7221 */ /* 0x000fe20000000000 */
[----:B------:R-:W-:Y:S01]  /*05a0*/  I2FP.F32.U32 R4, R4 ;  /* 0x0000000400047245 */ /* 0x000fe20000201000 */
[----:B------:R-:W-:Y:S02]  /*05b0*/  FFMA R3, R6, 2, R3 ;  /* 0x4000000006037823 */ /* 0x000fe40000000003 */
[--C-:B------:R-:W-:Y:S01]  /*05c0*/  FADD R11, R11, R2.reuse ;  /* 0x000000020b0b7221 */ /* 0x100fe20000000000 */
[----:B------:R-:W-:Y:S01]  /*05d0*/  I2FP.F32.U32 R8, R8 ;  /* 0x0000000800087245 */ /* 0x000fe20000201000 */
[----:B------:R-:W-:Y:S01]  /*05e0*/  FADD R3, R3, -R2 ;  /* 0x8000000203037221 */ /* 0x000fe20000000000 */
[----:B------:R-:W-:Y:S01]  /*05f0*/  IADD3 R2, P1, PT, R14, UR10, RZ ;  /* 0x0000000a0e027c10 */ /* 0x000fe2000ff3e0ff */
[----:B------:R-:W-:Y:S02]  /*0600*/  FFMA R4, R4, 2, R11 ;  /* 0x4000000004047823 */ /* 0x000fe4000000000b */
[----:B------:R-:W-:-:S02]  /*0610*/  FADD R3, RZ, R3 ;  /* 0x00000003ff037221 */ /* 0x000fc40000000000 */
[--C-:B------:R-:W-:Y:S02]  /*0620*/  FADD R4, R4, R8.reuse ;  /* 0x0000000804047221 */ /* 0x100fe40000000000 */
[----:B------:R-:W-:Y:S02]  /*0630*/  FADD R3, R3, R8 ;  /* 0x0000000803037221 */ /* 0x000fe40000000000 */
[----:B------:R-:W-:-:S04]  /*0640*/  FMUL R4, R4, R4 ;  /* 0x0000000404047220 */ /* 0x000fc80000400000 */
[----:B------:R-:W-:Y:S01]  /*0650*/  FFMA R5, R3, R3, R4 ;  /* 0x0000000303057223 */ /* 0x000fe20000000004 */
[----:B------:R-:W-:-:S03]  /*0660*/  LEA.HI.X.SX32 R3, R14, UR11, 0x1, P1 ;  /* 0x0000000b0e037c11 */ /* 0x000fc600088f0eff */
[----:B------:R-:W-:Y:S01]  /*0670*/  VIADD R0, R5, 0xf3000000 ;  /* 0xf300000005007836 */ /* 0x000fe20000000000 */
[----:B------:R0:W1:Y:S04]  /*0680*/  MUFU.RSQ R4, R5 ;  /* 0x0000000500047308 */ /* 0x0000680000001400 */
[----:B------:R-:W-:-:S13]  /*0690*/  ISETP.GT.U32.AND P0, PT, R0, 0x727fffff, PT ;  /* 0x727fffff0000780c */ /* 0x000fda0003f04070 */
[----:B01----:R-:W-:Y:S05]  /*06a0*/  @!P0 BRA `(.L_x_30) ;  /* 0x00000000000c8947 */ /* 0x003fea0003800000 */
[----:B------:R-:W-:-:S07]  /*06b0*/  MOV R9, 0x6d0 ;  /* 0x000006d000097802 */ /* 0x000fce0000000f00 */
[----:B------:R-:W-:Y:S05]  /*06c0*/  CALL.REL.NOINC `($__internal_1_$__cuda_sm20_sqrt_rn_f32_slowpath) ;  /* 0x0000000000587944 */ /* 0x000fea0003c00000 */
[----:B------:R-:W-:Y:S05]  /*06d0*/  BRA `(.L_x_31) ;  /* 0x0000000000107947 */ /* 0x000fea0003800000 */
.L_x_30:
[----:B------:R-:W-:Y:S01]  /*06e0*/  FMUL.FTZ R0, R5, R4 ;  /* 0x0000000405007220 */ /* 0x000fe20000410000 */
[----:B------:R-:W-:-:S03]  /*06f0*/  FMUL.FTZ R4, R4, 0.5 ;  /* 0x3f00000004047820 */ /* 0x000fc60000410000 */
[----:B------:R-:W-:-:S04]  /*0700*/  FFMA R5, -R0, R0, R5 ;  /* 0x0000000000057223 */ /* 0x000fc80000000105 */
[----:B------:R-:W-:-:S07]  /*0710*/  FFMA R0, R5, R4, R0 ;  /* 0x0000000405007223 */ /* 0x000fce0000000000 */
.L_x_31:
[----:B------:R-:W-:Y:S05]  /*0720*/  BSYNC.RECONVERGENT B0 ;  /* 0x0000000000007941 */ /* 0x000fea0003800200 */
.L_x_29:
[----:B------:R-:W-:Y:S01]  /*0730*/  FMNMX R0, R0, 255, PT ;  /* 0x437f000000007809 */ /* 0x000fe20003800000 */
[----:B------:R-:W-:Y:S01]  /*0740*/  VIADD R21, R21, 0x1 ;  /* 0x0000000115157836 */ /* 0x000fe20000000000 */
[----:B------:R-:W-:Y:S01]  /*0750*/  IADD3 R23, PT, PT, R23, 0x1, RZ ;  /* 0x0000000117177810 */ /* 0x000fe20007ffe0ff */
[----:B------:R-:W-:Y:S01]  /*0760*/  VIADD R15, R15, 0x1 ;  /* 0x000000010f0f7836 */ /* 0x000fe20000000000 */
[----:B------:R-:W0:Y:S01]  /*0770*/  F2I.U32.TRUNC.NTZ R5, R0 ;  /* 0x0000000000057305 */ /* 0x000e22000020f000 */
[----:B------:R-:W-:Y:S01]  /*0780*/  IADD3 R20, PT, PT, R20, 0x1, RZ ;  /* 0x0000000114147810 */ /* 0x000fe20007ffe0ff */
[----:B------:R-:W-:Y:S01]  /*0790*/  VIADD R17, R17, 0x1 ;  /* 0x0000000111117836 */ /* 0x000fe20000000000 */
[----:B------:R-:W-:Y:S01]  /*07a0*/  ISETP.NE.AND P0, PT, R23, RZ, PT ;  /* 0x000000ff1700720c */ /* 0x000fe20003f05270 */
[----:B------:R-:W-:Y:S01]  /*07b0*/  VIADD R16, R16, 0x1 ;  /* 0x0000000110107836 */ /* 0x000fe20000000000 */
[----:B------:R-:W-:Y:S02]  /*07c0*/  IADD3 R18, PT, PT, R18, 0x1, RZ ;  /* 0x0000000112127810 */ /* 0x000fe40007ffe0ff */
[----:B------:R-:W-:-:S02]  /*07d0*/  IADD3 R19, PT, PT, R19, 0x1, RZ ;  /* 0x0000000113137810 */ /* 0x000fc40007ffe0ff */
[----:B------:R-:W-:Y:S02]  /*07e0*/  IADD3 R22, PT, PT, R22, 0x1, RZ ;  /* 0x0000000116167810 */ /* 0x000fe40007ffe0ff */
[----:B------:R-:W-:Y:S01]  /*07f0*/  IADD3 R14, PT, PT, R14, 0x1, RZ ;  /* 0x000000010e0e7810 */ /* 0x000fe20007ffe0ff */
[----:B0-----:R0:W-:Y:S04]  /*0800*/  STG.E.U8 desc[UR4][R2.64], R5 ;  /* 0x0000000502007986 */ /* 0x0011e8000c101104 */
[----:B------:R-:W-:Y:S05]  /*0810*/  @P0 BRA `(.L_x_32) ;  /* 0xfffffff800b80947 */ /* 0x000fea000383ffff */
[----:B------:R-:W-:Y:S05]  /*0820*/  EXIT ;  /* 0x000000000000794d */ /* 0x000fea0003800000 */
        .weak           $__internal_1_$__cuda_sm20_sqrt_rn_f32_slowpath
        .type           $__internal_1_$__cuda_sm20_sqrt_rn_f32_slowpath,@function
        .size           $__internal_1_$__cuda_sm20_sqrt_rn_f32_slowpath,(.L_x_55 - $__internal_1_$__cuda_sm20_sqrt_rn_f32_slowpath)
$__internal_1_$__cuda_sm20_sqrt_rn_f32_slowpath:
[----:B------:R-:W-:-:S13]  /*0830*/  LOP3.LUT P0, RZ, R5, 0x7fffffff, RZ, 0xc0, !PT ;  /* 0x7fffffff05ff7812 */ /* 0x000fda000780c0ff */
[----:B------:R-:W-:Y:S01]  /*0840*/  @!P0 MOV R4, R5 ;  /* 0x0000000500048202 */ /* 0x000fe20000000f00 */
[----:B------:R-:W-:Y:S06]  /*0850*/  @!P0 BRA `(.L_x_33) ;  /* 0x0000000000448947 */ /* 0x000fec0003800000 */
[----:B------:R-:W-:Y:S01]  /*0860*/  FSETP.GEU.FTZ.AND P0, PT, R5, RZ, PT ;  /* 0x000000ff0500720b */ /* 0x000fe20003f1e000 */
[----:B------:R-:W-:-:S12]  /*0870*/  IMAD.MOV.U32 R0, RZ, RZ, R5 ;  /* 0x000000ffff007224 */ /* 0x000fd800078e0005 */
[----:B------:R-:W-:Y:S01]  /*0880*/  @!P0 MOV R4, 0x7fffffff ;  /* 0x7fffffff00048802 */ /* 0x000fe20000000f00 */
[----:B------:R-:W-:Y:S06]  /*0890*/  @!P0 BRA `(.L_x_33) ;  /* 0x0000000000348947 */ /* 0x000fec0003800000 */
[----:B------:R-:W-:-:S13]  /*08a0*/  FSETP.GTU.FTZ.AND P0, PT, |R0|, +INF , PT ;  /* 0x7f8000000000780b */ /* 0x000fda0003f1c200 */
[----:B------:R-:W-:Y:S01]  /*08b0*/  @P0 FADD.FTZ R4, R0, 1 ;  /* 0x3f80000000040421 */ /* 0x000fe20000010000 */
[----:B------:R-:W-:Y:S06]  /*08c0*/  @P0 BRA `(.L_x_33) ;  /* 0x0000000000280947 */ /* 0x000fec0003800000 */
[----:B------:R-:W-:-:S13]  /*08d0*/  FSETP.NEU.FTZ.AND P0, PT, |R0|, +INF , PT ;  /* 0x7f8000000000780b */ /* 0x000fda0003f1d200 */
[----:B------:R-:W-:-:S04]  /*08e0*/  @P0 FFMA R5, R0, 1.84467440737095516160e+19, RZ ;  /* 0x5f80000000050823 */ /* 0x000fc800000000ff */
[----:B------:R-:W0:Y:S02]  /*08f0*/  @P0 MUFU.RSQ R4, R5 ;  /* 0x0000000500040308 */ /* 0x000e240000001400 */
[----:B0-----:R-:W-:Y:S01]  /*0900*/  @P0 FMUL.FTZ R6, R5, R4 ;  /* 0x0000000405060220 */ /* 0x001fe20000410000 */
[----:B------:R-:W-:Y:S01]  /*0910*/  @P0 FMUL.FTZ R8, R4, 0.5 ;  /* 0x3f00000004080820 */ /* 0x000fe20000410000 */
[----:B------:R-:W-:Y:S02]  /*0920*/  @!P0 MOV R4, R0 ;  /* 0x0000000000048202 */ /* 0x000fe40000000f00 */
[----:B------:R-:W-:-:S04]  /*0930*/  @P0 FADD.FTZ R7, -R6, -RZ ;  /* 0x800000ff06070221 */ /* 0x000fc80000010100 */
[----:B------:R-:W-:-:S04]  /*0940*/  @P0 FFMA R7, R6, R7, R5 ;  /* 0x0000000706070223 */ /* 0x000fc80000000005 */
[----:B------:R-:W-:-:S04]  /*0950*/  @P0 FFMA R7, R7, R8, R6 ;  /* 0x0000000807070223 */ /* 0x000fc80000000006 */
[----:B------:R-:W-:-:S07]  /*0960*/  @P0 FMUL.FTZ R4, R7, 2.3283064365386962891e-10 ;  /* 0x2f80000007040820 */ /* 0x000fce0000410000 */
.L_x_33:
[----:B------:R-:W-:Y:S02]  /*0970*/  HFMA2 R5, -RZ, RZ, 0, 0 ;  /* 0x00000000ff057431 */ /* 0x000fe400000001ff */
[----:B------:R-:W-:Y:S01]  /*0980*/  IMAD.MOV.U32 R0, RZ, RZ, R4 ;  /* 0x000000ffff007224 */ /* 0x000fe200078e0004 */
[----:B------:R-:W-:-:S04]  /*0990*/  MOV R4, R9 ;  /* 0x0000000900047202 */ /* 0x000fc80000000f00 */
[----:B------:R-:W-:Y:S05]  /*09a0*/  RET.REL.NODEC R4 `(_Z21edge_detection_kernelPhS_iii) ;  /* 0xfffffff404947950 */ /* 0x000fea0003c3ffff */
.L_x_34:
        /* <DEDUP_REMOVED lines=13> */
.L_x_55:


//--------------------- .text._Z17sharpening_kernelPhS_iii --------------------------
	.section	.text._Z17sharpening_kernelPhS_iii,"ax",@progbits
	.align	128
        .global         _Z17sharpening_kernelPhS_iii
        .type           _Z17sharpening_kernelPhS_iii,@function
        .size           _Z17sharpening_kernelPhS_iii,(.L_x_58 - _Z17sharpening_kernelPhS_iii)
        .other          _Z17sharpening_kernelPhS_iii,@"STO_CUDA_ENTRY STV_DEFAULT"
_Z17sharpening_kernelPhS_iii:
.text._Z17sharpening_kernelPhS_iii:
        /* <DEDUP_REMOVED lines=15> */
[----:B------:R-:W-:Y:S01]  /*00f0*/  VIADD R3, R3, 0xffffffff ;  /* 0xffffffff03037836 */ /* 0x000fe20000000000 */
[----:B------:R-:W-:Y:S01]  /*0100*/  VIMNMX.U32 R4, PT, PT, R0, 0x1, !PT ;  /* 0x0000000100047848 */ /* 0x000fe20007fe0000 */
[----:B------:R-:W-:Y:S01]  /*0110*/  IMAD.MOV R6, RZ, RZ, -R7 ;  /* 0x000000ffff067224 */ /* 0x000fe200078e0a07 */
[----:B------:R-:W-:Y:S01]  /*0120*/  VIMNMX R13, PT, PT, RZ, R5, !PT ;  /* 0x00000005ff0d7248 */ /* 0x000fe20007fe0100 */
[----:B------:R-:W0:Y:S01]  /*0130*/  LDCU.64 UR4, c[0x0][0x358] ;  /* 0x00006b00ff0477ac */ /* 0x000e220008000a00 */
[----:B------:R-:W-:Y:S01]  /*0140*/  VIADDMNMX.U32 R11, R4, 0xffffffff, R3, PT ;  /* 0xffffffff040b7846 */ /* 0x000fe20003800003 */
[C---:B------:R-:W-:Y:S01]  /*0150*/  IMAD R4, R0.reuse, R2, R5 ;  /* 0x0000000200047224 */ /* 0x040fe200078e0205 */
[C---:B------:R-:W-:Y:S01]  /*0160*/  VIADDMNMX.U32 R9, R0.reuse, 0x1, R3, PT ;  /* 0x0000000100097846 */ /* 0x040fe20003800003 */
[----:B------:R-:W1:Y:S01]  /*0170*/  LDCU.128 UR12, c[0x0][0x380] ;  /* 0x00007000ff0c77ac */ /* 0x000e620008000c00 */
[----:B------:R-:W-:Y:S01]  /*0180*/  VIMNMX.U32 R15, PT, PT, R0, R3, PT ;  /* 0x00000003000f7248 */ /* 0x000fe20003fe0000 */
[----:B------:R-:W-:Y:S01]  /*0190*/  VIADD R0, R2, 0xffffffff ;  /* 0xffffffff02007836 */ /* 0x000fe20000000000 */
[----:B------:R-:W-:-:S02]  /*01a0*/  VIMNMX R3, PT, PT, R5, 0x1, !PT ;  /* 0x0000000105037848 */ /* 0x000fc40007fe0100 */
[----:B------:R-:W-:Y:S02]  /*01b0*/  ISETP.GE.AND P0, PT, R6, RZ, PT ;  /* 0x000000ff0600720c */ /* 0x000fe40003f06270 */
[----:B------:R-:W-:Y:S02]  /*01c0*/  VIMNMX R5, PT, PT, R5, -0x1, !PT ;  /* 0xffffffff05057848 */ /* 0x000fe40007fe0100 */
[----:B------:R-:W-:Y:S02]  /*01d0*/  VIMNMX R13, PT, PT, R0, R13, PT ;  /* 0x0000000d000d7248 */ /* 0x000fe40003fe0100 */
[--C-:B------:R-:W-:Y:S02]  /*01e0*/  VIADDMNMX R3, R3, 0xffffffff, R0.reuse, PT ;  /* 0xffffffff03037846 */ /* 0x100fe40003800100 */
[----:B------:R-:W-:Y:S01]  /*01f0*/  VIADDMNMX R5, R5, 0x1, R0, PT ;  /* 0x0000000105057846 */ /* 0x000fe20003800100 */
[-C--:B------:R-:W-:Y:S02]  /*0200*/  IMAD R0, R11, R2.reuse, R13 ;  /* 0x000000020b007224 */ /* 0x080fe400078e020d */
[----:B------:R-:W-:-:S02]  /*0210*/  IMAD R8, R15, R2, R3 ;  /* 0x000000020f087224 */ /* 0x000fc400078e0203 */
[CC--:B------:R-:W-:Y:S02]  /*0220*/  IMAD R12, R15.reuse, R2.reuse, R5 ;  /* 0x000000020f0c7224 */ /* 0x0c0fe400078e0205 */
[-CC-:B------:R-:W-:Y:S02]  /*0230*/  IMAD R10, R15, R2.reuse, R13.reuse ;  /* 0x000000020f0a7224 */ /* 0x180fe400078e020d */
[----:B------:R-:W-:Y:S02]  /*0240*/  IMAD R14, R9, R2, R13 ;  /* 0x00000002090e7224 */ /* 0x000fe400078e020d */
[-C--:B------:R-:W-:Y:S02]  /*0250*/  IMAD R3, R4, R7.reuse, RZ ;  /* 0x0000000704037224 */ /* 0x080fe400078e02ff */
[-C--:B------:R-:W-:Y:S02]  /*0260*/  IMAD R2, R0, R7.reuse, RZ ;  /* 0x0000000700027224 */ /* 0x080fe400078e02ff */
[----:B------:R-:W-:-:S02]  /*0270*/  IMAD R4, R8, R7, RZ ;  /* 0x0000000708047224 */ /* 0x000fc400078e02ff */
[-C--:B------:R-:W-:Y:S02]  /*0280*/  IMAD R5, R10, R7.reuse, RZ ;  /* 0x000000070a057224 */ /* 0x080fe400078e02ff */
[-C--:B------:R-:W-:Y:S02]  /*0290*/  IMAD R0, R12, R7.reuse, RZ ;  /* 0x000000070c007224 */ /* 0x080fe400078e02ff */
[----:B------:R-:W-:Y:S01]  /*02a0*/  IMAD R7, R14, R7, RZ ;  /* 0x000000070e077224 */ /* 0x000fe200078e02ff */
[----:B01----:R-:W-:Y:S06]  /*02b0*/  @P0 BRA `(.L_x_35) ;  /* 0x0000000c00ec0947 */ /* 0x003fec0003800000 */
[----:B------:R-:W-:Y:S01]  /*02c0*/  IMAD.MOV R8, RZ, RZ, -R6 ;  /* 0x000000ffff087224 */ /* 0x000fe200078e0a06 */
[----:B------:R-:W-:-:S04]  /*02d0*/  PLOP3.LUT P0, PT, PT, PT, PT, 0x80, 0x8 ;  /* 0x000000000008781c */ /* 0x000fc80003f0f070 */
[----:B------:R-:W-:-:S13]  /*02e0*/  ISETP.GT.AND P1, PT, R8, 0x3, PT ;  /* 0x000000030800780c */ /* 0x000fda0003f24270 */
[----:B------:R-:W-:Y:S05]  /*02f0*/  @!P1 BRA `(.L_x_36) ;  /* 0x0000000800849947 */ /* 0x000fea0003800000 */
[----:B------:R-:W-:Y:S01]  /*0300*/  PLOP3.LUT P0, PT, PT, PT, PT, 0x8, 0x80 ;  /* 0x000000000080781c */ /* 0x000fe20003f0e170 */
[----:B------:R-:W0:-:S12]  /*0310*/  LDCU.128 UR8, c[0x0][0x380] ;  /* 0x00007000ff0877ac */ /* 0x000e180008000c00 */
.L_x_37:
[----:B01----:R-:W-:Y:S02]  /*0320*/  IADD3 R8, P1, PT, R2, UR8, RZ ;  /* 0x0000000802087c10 */ /* 0x003fe4000ff3e0ff */
[----:B------:R-:W-:Y:S02]  /*0330*/  IADD3 R10, P2, PT, R4, UR8, RZ ;  /* 0x00000008040a7c10 */ /* 0x000fe4000ff5e0ff */
[----:B------:R-:W-:Y:S02]  /*0340*/  LEA.HI.X.SX32 R9, R2, UR9, 0x1, P1 ;  /* 0x0000000902097c11 */ /* 0x000fe400088f0eff */
[----:B------:R-:W-:Y:S02]  /*0350*/  IADD3 R12, P1, PT, R5, UR8, RZ ;  /* 0x00000008050c7c10 */ /* 0x000fe4000ff3e0ff */
[----:B------:R-:W-:Y:S01]  /*0360*/  LEA.HI.X.SX32 R11, R4, UR9, 0x1, P2 ;  /* 0x00000009040b7c11 */ /* 0x000fe200090f0eff */
[----:B------:R-:W2:Y:S01]  /*0370*/  LDG.E.U8 R8, desc[UR4][R8.64] ;  /* 0x0000000408087981 */ /* 0x000ea2000c1e1100 */
[----:B------:R-:W-:-:S02]  /*0380*/  IADD3 R14, P2, PT, R0, UR8, RZ ;  /* 0x00000008000e7c10 */ /* 0x000fc4000ff5e0ff */
[----:B------:R-:W-:Y:S01]  /*0390*/  LEA.HI.X.SX32 R13, R5, UR9, 0x1, P1 ;  /* 0x00000009050d7c11 */ /* 0x000fe200088f0eff */
[----:B------:R-:W3:Y:S01]  /*03a0*/  LDG.E.U8 R10, desc[UR4][R10.64] ;  /* 0x000000040a0a7981 */ /* 0x000ee2000c1e1100 */
[----:B------:R-:W-:-:S03]  /*03b0*/  LEA.HI.X.SX32 R15, R0, UR9, 0x1, P2 ;  /* 0x00000009000f7c11 */ /* 0x000fc600090f0eff */
[----:B------:R0:W4:Y:S01]  /*03c0*/  LDG.E.U8 R12, desc[UR4][R12.64] ;  /* 0x000000040c0c7981 */ /* 0x000122000c1e1100 */
[----:B------:R-:W-:-:S03]  /*03d0*/  IADD3 R16, P1, PT, R7, UR8, RZ ;  /* 0x0000000807107c10 */ /* 0x000fc6000ff3e0ff */
[----:B------:R1:W5:Y:S01]  /*03e0*/  LDG.E.U8 R14, desc[UR4][R14.64] ;  /* 0x000000040e0e7981 */ /* 0x000362000c1e1100 */
[----:B------:R-:W-:-:S05]  /*03f0*/  LEA.HI.X.SX32 R17, R7, UR9, 0x1, P1 ;  /* 0x0000000907117c11 */ /* 0x000fca00088f0eff */
[----:B------:R-:W5:Y:S01]  /*0400*/  LDG.E.U8 R16, desc[UR4][R16.64] ;  /* 0x0000000410107981 */ /* 0x000f62000c1e1100 */
[----:B0-----:R-:W-:Y:S02]  /*0410*/  VIADD R13, R5, 0x1 ;  /* 0x00000001050d7836 */ /* 0x001fe40000000000 */
[----:B-1----:R-:W-:Y:S01]  /*0420*/  VIADD R15, R0, 0x1 ;  /* 0x00000001000f7836 */ /* 0x002fe20000000000 */
[----:B--2---:R-:W-:Y:S02]  /*0430*/  I2FP.F32.U32 R18, R8 ;  /* 0x0000000800127245 */ /* 0x004fe40000201000 */
[----:B---3--:R-:W-:-:S03]  /*0440*/  I2FP.F32.U32 R9, R10 ;  /* 0x0000000a00097245 */ /* 0x008fc60000201000 */
[----:B------:R-:W-:Y:S01]  /*0450*/  FADD R18, RZ, -R18 ;  /* 0x80000012ff127221 */ /* 0x000fe20000000000 */
[----:B----4-:R-:W-:-:S03]  /*0460*/  I2FP.F32.U32 R8, R12 ;  /* 0x0000000c00087245 */ /* 0x010fc60000201000 */
[----:B------:R-:W-:Y:S01]  /*0470*/  FADD R9, R18, -R9 ;  /* 0x8000000912097221 */ /* 0x000fe20000000000 */
[----:B-----5:R-:W-:-:S03]  /*0480*/  I2FP.F32.U32 R11, R14 ;  /* 0x0000000e000b7245 */ /* 0x020fc60000201000 */
[----:B------:R-:W-:-:S04]  /*0490*/  FFMA R8, R8, 5, R9 ;  /* 0x40a0000008087823 */ /* 0x000fc80000000009 */
[----:B------:R-:W-:Y:S01]  /*04a0*/  FADD R8, R8, -R11 ;  /* 0x8000000b08087221 */ /* 0x000fe20000000000 */
[----:B------:R-:W-:Y:S01]  /*04b0*/  I2FP.F32.U32 R9, R16 ;  /* 0x0000001000097245 */ /* 0x000fe20000201000 */
[----:B------:R-:W-:Y:S01]  /*04c0*/  VIADD R11, R2, 0x1 ;  /* 0x00000001020b7836 */ /* 0x000fe20000000000 */
[----:B------:R-:W-:Y:S01]  /*04d0*/  IADD3 R16, P1, PT, R3, UR10, RZ ;  /* 0x0000000a03107c10 */ /* 0x000fe2000ff3e0ff */
[----:B------:R-:W-:-:S03]  /*04e0*/  FADD R8, RZ, R8 ;  /* 0x00000008ff087221 */ /* 0x000fc60000000000 */
[----:B------:R-:W-:Y:S01]  /*04f0*/  LEA.HI.X.SX32 R17, R3, UR11, 0x1, P1 ;  /* 0x0000000b03117c11 */ /* 0x000fe200088f0eff */
[----:B------:R-:W-:Y:S01]  /*0500*/  FADD R8, R8, -R9 ;  /* 0x8000000908087221 */ /* 0x000fe20000000000 */
[----:B------:R-:W-:Y:S01]  /*0510*/  VIADD R9, R4, 0x1 ;  /* 0x0000000104097836 */ /* 0x000fe20000000000 */
[C---:B------:R-:W-:Y:S02]  /*0520*/  IADD3 R10, P1, PT, R11.reuse, UR8, RZ ;  /* 0x000000080b0a7c10 */ /* 0x040fe4000ff3e0ff */
[----:B------:R-:W-:Y:S02]  /*0530*/  FADD R8, RZ, R8 ;  /* 0x00000008ff087221 */ /* 0x000fe40000000000 */
[----:B------:R-:W-:-:S03]  /*0540*/  LEA.HI.X.SX32 R11, R11, UR9, 0x1, P1 ;  /* 0x000000090b0b7c11 */ /* 0x000fc600088f0eff */
[----:B------:R-:W-:-:S04]  /*0550*/  FMNMX R8, RZ, R8, !PT ;  /* 0x00000008ff087209 */ /* 0x000fc80007800000 */
[----:B------:R-:W-:Y:S02]  /*0560*/  FMNMX R12, R8, 255, PT ;  /* 0x437f0000080c7809 */ /* 0x000fe40003800000 */
[C---:B------:R-:W-:Y:S02]  /*0570*/  IADD3 R8, P2, PT, R9.reuse, UR8, RZ ;  /* 0x0000000809087c10 */ /* 0x040fe4000ff5e0ff */
[----:B------:R0:W1:Y:S02]  /*0580*/  F2I.U32.TRUNC.NTZ R19, R12 ;  /* 0x0000000c00137305 */ /* 0x000064000020f000 */
[----:B------:R-:W-:Y:S02]  /*0590*/  LEA.HI.X.SX32 R9, R9, UR9, 0x1, P2 ;  /* 0x0000000909097c11 */ /* 0x000fe400090f0eff */
[----:B------:R-:W-:Y:S02]  /*05a0*/  IADD3 R14, P2, PT, R15, UR8, RZ ;  /* 0x000000080f0e7c10 */ /* 0x000fe4000ff5e0ff */
[C---:B0-----:R-:W-:Y:S01]  /*05b0*/  IADD3 R12, P1, PT, R13.reuse, UR8, RZ ;  /* 0x000000080d0c7c10 */ /* 0x041fe2000ff3e0ff */
[----:B-1----:R0:W-:Y:S03]  /*05c0*/  STG.E.U8 desc[UR4][R16.64], R19 ;  /* 0x0000001310007986 */ /* 0x0021e6000c101104 */
[----:B------:R-:W-:Y:S01]  /*05d0*/  LEA.HI.X.SX32 R13, R13, UR9, 0x1, P1 ;  /* 0x000000090d0d7c11 */ /* 0x000fe200088f0eff */
[----:B------:R-:W2:Y:S01]  /*05e0*/  LDG.E.U8 R10, desc[UR4][R10.64] ;  /* 0x000000040a0a7981 */ /* 0x000ea2000c1e1100 */
[----:B------:R-:W-:-:S03]  /*05f0*/  VIADD R18, R7, 0x1 ;  /* 0x0000000107127836 */ /* 0x000fc60000000000 */
[----:B------:R-:W3:Y:S01]  /*0600*/  LDG.E.U8 R8, desc[UR4][R8.64] ;  /* 0x0000000408087981 */ /* 0x000ee2000c1e1100 */
[----:B------:R-:W-:-:S03]  /*0610*/  LEA.HI.X.SX32 R15, R15, UR9, 0x1, P2 ;  /* 0x000000090f0f7c11 */ /* 0x000fc600090f0eff */
[----:B------:R1:W4:Y:S01]  /*0620*/  LDG.E.U8 R12, desc[UR4][R12.64] ;  /* 0x000000040c0c7981 */ /* 0x000322000c1e1100 */
[----:B0-----:R-:W-:-:S03]  /*0630*/  IADD3 R16, P1, PT, R18, UR8, RZ ;  /* 0x0000000812107c10 */ /* 0x001fc6000ff3e0ff */
[----:B------:R-:W5:Y:S01]  /*0640*/  LDG.E.U8 R14, desc[UR4][R14.64] ;  /* 0x000000040e0e7981 */ /* 0x000f62000c1e1100 */
[----:B------:R-:W-:-:S05]  /*0650*/  LEA.HI.X.SX32 R17, R18, UR9, 0x1, P1 ;  /* 0x0000000912117c11 */ /* 0x000fca00088f0eff */
[----:B------:R0:W5:Y:S01]  /*0660*/  LDG.E.U8 R16, desc[UR4][R16.64] ;  /* 0x0000000410107981 */ /* 0x000162000c1e1100 */
[----:B-1----:R-:W-:Y:S02]  /*0670*/  VIADD R13, R5, 0x2 ;  /* 0x00000002050d7836 */ /* 0x002fe40000000000 */
[----:B0-----:R-:W-:Y:S02]  /*0680*/  VIADD R17, R0, 0x2 ;  /* 0x0000000200117836 */ /* 0x001fe40000000000 */
[----:B------:R-:W-:Y:S01]  /*0690*/  VIADD R18, R7, 0x2 ;  /* 0x0000000207127836 */ /* 0x000fe20000000000 */
[----:B--2---:R-:W-:Y:S02]  /*06a0*/  I2FP.F32.U32 R10, R10 ;  /* 0x0000000a000a7245 */ /* 0x004fe40000201000 */
[----:B---3--:R-:W-:-:S03]  /*06b0*/  I2FP.F32.U32 R11, R8 ;  /* 0x00000008000b7245 */ /* 0x008fc60000201000 */
[----:B------:R-:W-:Y:S01]  /*06c0*/  FADD R10, RZ, -R10 ;  /* 0x8000000aff0a7221 */ /* 0x000fe20000000000 */
[----:B----4-:R-:W-:-:S03]  /*06d0*/  I2FP.F32.U32 R9, R12 ;  /* 0x0000000c00097245 */ /* 0x010fc60000201000 */
[----:B------:R-:W-:Y:S01]  /*06e0*/  FADD R10, R10, -R11 ;  /* 0x8000000b0a0a7221 */ /* 0x000fe20000000000 */
[----:B------:R-:W-:Y:S01]  /*06f0*/  VIADD R11, R4, 0x2 ;  /* 0x00000002040b7836 */ /* 0x000fe20000000000 */
[----:B-----5:R-:W-:Y:S02]  /*0700*/  I2FP.F32.U32 R8, R14 ;  /* 0x0000000e00087245 */ /* 0x020fe40000201000 */
[----:B------:R-:W-:-:S04]  /*0710*/  FFMA R9, R9, 5, R10 ;  /* 0x40a0000009097823 */ /* 0x000fc8000000000a */
[----:B------:R-:W-:Y:S01]  /*0720*/  FADD R8, R9, -R8 ;  /* 0x8000000809087221 */ /* 0x000fe20000000000 */
[----:B------:R-:W-:Y:S01]  /*0730*/  I2FP.F32.U32 R9, R16 ;  /* 0x0000001000097245 */ /* 0x000fe20000201000 */
[----:B------:R-:W-:Y:S02]  /*0740*/  VIADD R16, R2, 0x2 ;  /* 0x0000000202107836 */ /* 0x000fe40000000000 */
[----:B------:R-:W-:-:S04]  /*0750*/  FADD R8, RZ, R8 ;  /* 0x00000008ff087221 */ /* 0x000fc80000000000 */
[----:B------:R-:W-:Y:S01]  /*0760*/  FADD R8, R8, -R9 ;  /* 0x8000000908087221 */ /* 0x000fe20000000000 */
[----:B------:R-:W-:-:S03]  /*0770*/  VIADD R9, R3, 0x1 ;  /* 0x0000000103097836 */ /* 0x000fc60000000000 */
[----:B------:R-:W-:Y:S02]  /*0780*/  FADD R8, RZ, R8 ;  /* 0x00000008ff087221 */ /* 0x000fe40000000000 */
[----:B------:R-:W-:-:S03]  /*0790*/  IADD3 R14, P1, PT, R9, UR10, RZ ;  /* 0x0000000a090e7c10 */ /* 0x000fc6000ff3e0ff */
[----:B------:R-:W-:Y:S02]  /*07a0*/  FMNMX R8, RZ, R8, !PT ;  /* 0x00000008ff087209 */ /* 0x000fe40007800000 */
[----:B------:R-:W-:Y:S02]  /*07b0*/  LEA.HI.X.SX32 R15, R9, UR11, 0x1, P1 ;  /* 0x0000000b090f7c11 */ /* 0x000fe400088f0eff */
[----:B------:R-:W-:Y:S02]  /*07c0*/  FMNMX R12, R8, 255, PT ;  /* 0x437f0000080c7809 */ /* 0x000fe40003800000 */
[C---:B------:R-:W-:Y:S02]  /*07d0*/  IADD3 R8, P2, PT, R16.reuse, UR8, RZ ;  /* 0x0000000810087c10 */ /* 0x040fe4000ff5e0ff */
[----:B------:R0:W1:Y:S01]  /*07e0*/  F2I.U32.TRUNC.NTZ R19, R12 ;  /* 0x0000000c00137305 */ /* 0x000062000020f000 */
[----:B------:R-:W-:Y:S02]  /*07f0*/  IADD3 R10, P1, PT, R11, UR8, RZ ;  /* 0x000000080b0a7c10 */ /* 0x000fe4000ff3e0ff */
[----:B------:R-:W-:-:S02]  /*0800*/  LEA.HI.X.SX32 R9, R16, UR9, 0x1, P2 ;  /* 0x0000000910097c11 */ /* 0x000fc400090f0eff */
[----:B------:R-:W-:Y:S02]  /*0810*/  LEA.HI.X.SX32 R11, R11, UR9, 0x1, P1 ;  /* 0x000000090b0b7c11 */ /* 0x000fe400088f0eff */
[----:B0-----:R-:W-:Y:S02]  /*0820*/  IADD3 R12, P2, PT, R13, UR8, RZ ;  /* 0x000000080d0c7c10 */ /* 0x001fe4000ff5e0ff */
[----:B------:R-:W-:Y:S01]  /*0830*/  IADD3 R16, P1, PT, R17, UR8, RZ ;  /* 0x0000000811107c10 */ /* 0x000fe2000ff3e0ff */
[----:B-1----:R0:W-:Y:S01]  /*0840*/  STG.E.U8 desc[UR4][R14.64], R19 ;  /* 0x000000130e007986 */ /* 0x0021e2000c101104 */
[----:B------:R-:W-:-:S03]  /*0850*/  LEA.HI.X.SX32 R13, R13, UR9, 0x1, P2 ;  /* 0x000000090d0d7c11 */ /* 0x000fc600090f0eff */
[----:B------:R-:W2:Y:S01]  /*0860*/  LDG.E.U8 R8, desc[UR4][R8.64] ;  /* 0x0000000408087981 */ /* 0x000ea2000c1e1100 */
[----:B------:R-:W-:-:S03]  /*0870*/  LEA.HI.X.SX32 R17, R17, UR9, 0x1, P1 ;  /* 0x0000000911117c11 */ /* 0x000fc600088f0eff */
[----:B------:R-:W3:Y:S04]  /*0880*/  LDG.E.U8 R10, desc[UR4][R10.64] ;  /* 0x000000040a0a7981 */ /* 0x000ee8000c1e1100 */
[----:B------:R1:W4:Y:S01]  /*0890*/  LDG.E.U8 R12, desc[UR4][R12.64] ;  /* 0x000000040c0c7981 */ /* 0x000322000c1e1100 */
[----:B0-----:R-:W-:-:S03]  /*08a0*/  IADD3 R14, P1, PT, R18, UR8, RZ ;  /* 0x00000008120e7c10 */ /* 0x001fc6000ff3e0ff */
[----:B------:R0:W5:Y:S01]  /*08b0*/  LDG.E.U8 R16, desc[UR4][R16.64] ;  /* 0x0000000410107981 */ /* 0x000162000c1e1100 */
[----:B------:R-:W-:-:S05]  /*08c0*/  LEA.HI.X.SX32 R15, R18, UR9, 0x1, P1 ;  /* 0x00000009120f7c11 */ /* 0x000fca00088f0eff */
[----:B------:R-:W5:Y:S01]  /*08d0*/  LDG.E.U8 R14, desc[UR4][R14.64] ;  /* 0x000000040e0e7981 */ /* 0x000f62000c1e1100 */
        /* <DEDUP_REMOVED lines=8> */
[----:B-----5:R-:W-:-:S03]  /*0960*/  I2FP.F32.U32 R9, R16 ;  /* 0x0000001000097245 */ /* 0x020fc60000201000 */
[----:B------:R-:W-:Y:S01]  /*0970*/  FFMA R8, R11, 5, R8 ;  /* 0x40a000000b087823 */ /* 0x000fe20000000008 */
[----:B------:R-:W-:Y:S02]  /*0980*/  VIADD R16, R2, 0x3 ;  /* 0x0000000302107836 */ /* 0x000fe40000000000 */
[----:B------:R-:W-:Y:S02]  /*0990*/  VIADD R11, R4, 0x3 ;  /* 0x00000003040b7836 */ /* 0x000fe40000000000 */
[----:B------:R-:W-:Y:S01]  /*09a0*/  FADD R8, R8, -R9 ;  /* 0x8000000908087221 */ /* 0x000fe20000000000 */
[----:B------:R-:W-:-:S03]  /*09b0*/  I2FP.F32.U32 R9, R14 ;  /* 0x0000000e00097245 */ /* 0x000fc60000201000 */
        /* <DEDUP_REMOVED lines=20> */
[----:B------:R-:W4:Y:S01]  /*0b00*/  LDG.E.U8 R12, desc[UR4][R12.64] ;  /* 0x000000040c0c7981 */ /* 0x000f22000c1e1100 */
[----:B0-----:R-:W-:-:S03]  /*0b10*/  IADD3 R14, P1, PT, R18, UR8, RZ ;  /* 0x00000008120e7c10 */ /* 0x001fc6000ff3e0ff */
[----:B------:R-:W5:Y:S01]  /*0b20*/  LDG.E.U8 R16, desc[UR4][R16.64] ;  /* 0x0000000410107981 */ /* 0x000f62000c1e1100 */
[----:B------:R-:W-:-:S05]  /*0b30*/  LEA.HI.X.SX32 R15, R18, UR9, 0x1, P1 ;  /* 0x00000009120f7c11 */ /* 0x000fca00088f0eff */
[----:B------:R-:W5:Y:S01]  /*0b40*/  LDG.E.U8 R14, desc[UR4][R14.64] ;  /* 0x000000040e0e7981 */ /* 0x000f62000c1e1100 */
[----:B------:R-:W-:Y:S02]  /*0b50*/  VIADD R6, R6, 0x4 ;  /* 0x0000000406067836 */ /* 0x000fe40000000000 */
[----:B------:R-:W-:Y:S02]  /*0b60*/  VIADD R7, R7, 0x4 ;  /* 0x0000000407077836 */ /* 0x000fe40000000000 */
[----:B------:R-:W-:Y:S02]  /*0b70*/  VIADD R0, R0, 0x4 ;  /* 0x0000000400007836 */ /* 0x000fe40000000000 */
[----:B------:R-:W-:Y:S02]  /*0b80*/  VIADD R5, R5, 0x4 ;  /* 0x0000000405057836 */ /* 0x000fe40000000000 */
[----:B------:R-:W-:Y:S02]  /*0b90*/  VIADD R4, R4, 0x4 ;  /* 0x0000000404047836 */ /* 0x000fe40000000000 */
[----:B------:R-:W-:Y:S01]  /*0ba0*/  VIADD R2, R2, 0x4 ;  /* 0x0000000402027836 */ /* 0x000fe20000000000 */
[----:B--2---:R-:W-:-:S02]  /*0bb0*/  I2FP.F32.U32 R8, R8 ;  /* 0x0000000800087245 */ /* 0x004fc40000201000 */
[----:B---3--:R-:W-:-:S03]  /*0bc0*/  I2FP.F32.U32 R9, R10 ;  /* 0x0000000a00097245 */ /* 0x008fc60000201000 */
[----:B------:R-:W-:Y:S01]  /*0bd0*/  FADD R8, RZ, -R8 ;  /* 0x80000008ff087221 */ /* 0x000fe20000000000 */
[----:B----4-:R-:W-:-:S03]  /*0be0*/  I2FP.F32.U32 R11, R12 ;  /* 0x0000000c000b7245 */ /* 0x010fc60000201000 */
[----:B------:R-:W-:Y:S01]  /*0bf0*/  FADD R8, R8, -R9 ;  /* 0x8000000908087221 */ /* 0x000fe20000000000 */
[----:B-----5:R-:W-:-:S03]  /*0c00*/  I2FP.F32.U32 R9, R16 ;  /* 0x0000001000097245 */ /* 0x020fc60000201000 */
[----:B------:R-:W-:-:S04]  /*0c10*/  FFMA R8, R11, 5, R8 ;  /* 0x40a000000b087823 */ /* 0x000fc80000000008 */
[----:B------:R-:W-:Y:S01]  /*0c20*/  FADD R8, R8, -R9 ;  /* 0x8000000908087221 */ /* 0x000fe20000000000 */
[----:B------:R-:W-:-:S03]  /*0c30*/  I2FP.F32.U32 R9, R14 ;  /* 0x0000000e00097245 */ /* 0x000fc60000201000 */
[----:B------:R-:W-:-:S04]  /*0c40*/  FADD R8, RZ, R8 ;  /* 0x00000008ff087221 */ /* 0x000fc80000000000 */
[----:B------:R-:W-:Y:S01]  /*0c50*/  FADD R8, R8, -R9 ;  /* 0x8000000908087221 */ /* 0x000fe20000000000 */
[C---:B------:R-:W-:Y:S02]  /*0c60*/  VIADD R9, R3.reuse, 0x3 ;  /* 0x0000000303097836 */ /* 0x040fe40000000000 */
[----:B------:R-:W-:Y:S02]  /*0c70*/  VIADD R3, R3, 0x4 ;  /* 0x0000000403037836 */ /* 0x000fe40000000000 */
[----:B------:R-:W-:-:S05]  /*0c80*/  FADD R8, RZ, R8 ;  /* 0x00000008ff087221 */ /* 0x000fca0000000000 */
[----:B------:R-:W-:-:S04]  /*0c90*/  FMNMX R8, RZ, R8, !PT ;  /* 0x00000008ff087209 */ /* 0x000fc80007800000 */
[----:B------:R-:W-:Y:S02]  /*0ca0*/  FMNMX R10, R8, 255, PT ;  /* 0x437f0000080a7809 */ /* 0x000fe40003800000 */
[C---:B------:R-:W-:Y:S02]  /*0cb0*/  IADD3 R8, P1, PT, R9.reuse, UR10, RZ ;  /* 0x0000000a09087c10 */ /* 0x040fe4000ff3e0ff */
[----:B------:R-:W0:Y:S02]  /*0cc0*/  F2I.U32.TRUNC.NTZ R11, R10 ;  /* 0x0000000a000b7305 */ /* 0x000e24000020f000 */
[----:B------:R-:W-:Y:S02]  /*0cd0*/  LEA.HI.X.SX32 R9, R9, UR11, 0x1, P1 ;  /* 0x0000000b09097c11 */ /* 0x000fe400088f0eff */
[----:B------:R-:W-:-:S03]  /*0ce0*/  ISETP.GE.AND P1, PT, R6, -0x3, PT ;  /* 0xfffffffd0600780c */ /* 0x000fc60003f26270 */
[----:B0-----:R1:W-:Y:S10]  /*0cf0*/  STG.E.U8 desc[UR4][R8.64], R11 ;  /* 0x0000000b08007986 */ /* 0x0013f4000c101104 */
[----:B------:R-:W-:Y:S05]  /*0d00*/  @!P1 BRA `(.L_x_37) ;  /* 0xfffffff400849947 */ /* 0x000fea000383ffff */
.L_x_36:
[----:B-1----:R-:W-:-:S05]  /*0d10*/  IMAD.MOV R8, RZ, RZ, -R6 ;  /* 0x000000ffff087224 */ /* 0x002fca00078e0a06 */
[----:B------:R-:W-:-:S13]  /*0d20*/  ISETP.GT.AND P1, PT, R8, 0x1, PT ;  /* 0x000000010800780c */ /* 0x000fda0003f24270 */
[----:B------:R-:W-:Y:S05]  /*0d30*/  @!P1 BRA `(.L_x_38) ;  /* 0x0000000400449947 */ /* 0x000fea0003800000 */
[----:B------:R-:W0:Y:S02]  /*0d40*/  LDCU.128 UR8, c[0x0][0x380] ;  /* 0x00007000ff0877ac */ /* 0x000e240008000c00 */
[----:B0-----:R-:W-:Y:S02]  /*0d50*/  IADD3 R8, P1, PT, R2, UR8, RZ ;  /* 0x0000000802087c10 */ /* 0x001fe4000ff3e0ff */
        /* <DEDUP_REMOVED lines=28> */
[----:B------:R-:W-:Y:S01]  /*0f20*/  IADD3 R10, P1, PT, R11, UR8, RZ ;  /* 0x000000080b0a7c10 */ /* 0x000fe2000ff3e0ff */
[----:B------:R-:W-:Y:S01]  /*0f30*/  FADD R8, R8, -R9 ;  /* 0x8000000908087221 */ /* 0x000fe20000000000 */
[----:B------:R-:W-:Y:S01]  /*0f40*/  VIADD R9, R4, 0x1 ;  /* 0x0000000104097836 */ /* 0x000fe20000000000 */
[----:B------:R-:W-:Y:S02]  /*0f50*/  LEA.HI.X.SX32 R17, R3, UR11, 0x1, P0 ;  /* 0x0000000b03117c11 */ /* 0x000fe400080f0eff */
[----:B------:R-:W-:Y:S01]  /*0f60*/  FADD R8, RZ, R8 ;  /* 0x00000008ff087221 */ /* 0x000fe20000000000 */
[----:B------:R-:W-:-:S04]  /*0f70*/  LEA.HI.X.SX32 R11, R11, UR9, 0x1, P1 ;  /* 0x000000090b0b7c11 */ /* 0x000fc800088f0eff */
        /* <DEDUP_REMOVED lines=43> */
[----:B------:R-:W-:-:S03]  /*1230*/  PLOP3.LUT P0, PT, PT, PT, PT, 0x8, 0x80 ;  /* 0x000000000080781c */ /* 0x000fc60003f0e170 */
[----:B0-----:R0:W-:Y:S10]  /*1240*/  STG.E.U8 desc[UR4][R8.64], R11 ;  /* 0x0000000b08007986 */ /* 0x0011f4000c101104 */
.L_x_38:
[----:B------:R-:W-:-:S13]  /*1250*/  ISETP.NE.OR P0, PT, R6, RZ, P0 ;  /* 0x000000ff0600720c */ /* 0x000fda0000705670 */
[----:B------:R-:W-:Y:S05]  /*1260*/  @!P0 EXIT ;  /* 0x000000000000894d */ /* 0x000fea0003800000 */
.L_x_35:
        /* <DEDUP_REMOVED lines=10> */
[----:B------:R-:W4:Y:S01]  /*1310*/  LDG.E.U8 R12, desc[UR4][R12.64] ;  /* 0x000000040c0c7981 */ /* 0x000f22000c1e1100 */
[----:B------:R-:W-:-:S03]  /*1320*/  IADD3 R16, P0, PT, R7, UR12, RZ ;  /* 0x0000000c07107c10 */ /* 0x000fc6000ff1e0ff */
        /* <DEDUP_REMOVED lines=19> */
[----:B------:R-:W-:-:S04]  /*1460*/  FADD R8, R8, -R9 ;  /* 0x8000000908087221 */ /* 0x000fc80000000000 */
[----:B------:R-:W-:-:S05]  /*1470*/  FADD R8, RZ, R8 ;  /* 0x00000008ff087221 */ /* 0x000fca0000000000 */
[----:B------:R-:W-:-:S04]  /*1480*/  FMNMX R8, RZ, R8, !PT ;  /* 0x00000008ff087209 */ /* 0x000fc80007800000 */
[----:B------:R-:W-:Y:S02]  /*1490*/  FMNMX R10, R8, 255, PT ;  /* 0x437f0000080a7809 */ /* 0x000fe40003800000 */
[C---:B------:R-:W-:Y:S02]  /*14a0*/  IADD3 R8, P0, PT, R3.reuse, UR14, RZ ;  /* 0x0000000e03087c10 */ /* 0x040fe4000ff1e0ff */
[----:B------:R-:W0:Y:S02]  /*14b0*/  F2I.U32.TRUNC.NTZ R11, R10 ;  /* 0x0000000a000b7305 */ /* 0x000e24000020f000 */
[C---:B------:R-:W-:Y:S01]  /*14c0*/  LEA.HI.X.SX32 R9, R3.reuse, UR15, 0x1, P0 ;  /* 0x0000000f03097c11 */ /* 0x040fe200080f0eff */
[----:B------:R-:W-:Y:S01]  /*14d0*/  VIADD R3, R3, 0x1 ;  /* 0x0000000103037836 */ /* 0x000fe20000000000 */
[----:B------:R-:W-:-:S03]  /*14e0*/  ISETP.NE.AND P0, PT, R6, RZ, PT ;  /* 0x000000ff0600720c */ /* 0x000fc60003f05270 */
[----:B0-----:R1:W-:Y:S10]  /*14f0*/  STG.E.U8 desc[UR4][R8.64], R11 ;  /* 0x0000000b08007986 */ /* 0x0013f4000c101104 */
[----:B------:R-:W-:Y:S05]  /*1500*/  @P0 BRA `(.L_x_35) ;  /* 0xfffffffc00580947 */ /* 0x000fea000383ffff */
[----:B------:R-:W-:Y:S05]  /*1510*/  EXIT ;  /* 0x000000000000794d */ /* 0x000fea0003800000 */
.L_x_39:
        /* <DEDUP_REMOVED lines=14> */
.L_x_58:


//--------------------- .text._Z20gaussian_blur_kernelPhS_iiiPfi --------------------------
	.section	.text._Z20gaussian_blur_kernelPhS_iiiPfi,"ax",@progbits
	.align	128
        .global         _Z20gaussian_blur_kernelPhS_iiiPfi
        .type           _Z20gaussian_blur_kernelPhS_iiiPfi,@function
        .size           _Z20gaussian_blur_kernelPhS_iiiPfi,(.L_x_59 - _Z20gaussian_blur_kernelPhS_iiiPfi)
        .other          _Z20gaussian_blur_kernelPhS_iiiPfi,@"STO_CUDA_ENTRY STV_DEFAULT"
_Z20gaussian_blur_kernelPhS_iiiPfi:
.text._Z20gaussian_blur_kernelPhS_iiiPfi:
[----:B------:R-:W-:Y:S01]  /*0000*/  LDC R1, c[0x0][0x37c] ;  /* 0x0000df00ff017b82 */ /* 0x000fe20000000800 */
[----:B------:R-:W0:Y:S07]  /*0010*/  S2R R5, SR_TID.Y ;  /* 0x0000000000057919 */ /* 0x000e2e0000002200 */
[----:B------:R-:W1:Y:S01]  /*0020*/  LDC R3, c[0x0][0x360] ;  /* 0x0000d800ff037b82 */ /* 0x000e620000000800 */
[----:B------:R-:W2:Y:S01]  /*0030*/  LDCU.64 UR4, c[0x0][0x390] ;  /* 0x00007200ff0477ac */ /* 0x000ea20008000a00 */
[----:B------:R-:W1:Y:S06]  /*0040*/  S2R R2, SR_TID.X ;  /* 0x0000000000027919 */ /* 0x000e6c0000002100 */
[----:B------:R-:W0:Y:S08]  /*0050*/  S2UR UR7, SR_CTAID.Y ;  /* 0x00000000000779c3 */ /* 0x000e300000002600 */
[----:B------:R-:W0:Y:S08]  /*0060*/  LDC R0, c[0x0][0x364] ;  /* 0x0000d900ff007b82 */ /* 0x000e300000000800 */
[----:B------:R-:W1:Y:S01]  /*0070*/  S2UR UR6, SR_CTAID.X ;  /* 0x00000000000679c3 */ /* 0x000e620000002500 */
[----:B0-----:R-:W-:-:S05]  /*0080*/  IMAD R0, R0, UR7, R5 ;  /* 0x0000000700007c24 */ /* 0x001fca000f8e0205 */
[----:B--2---:R-:W-:Y:S01]  /*0090*/  ISETP.GE.AND P0, PT, R0, UR5, PT ;  /* 0x0000000500007c0c */ /* 0x004fe2000bf06270 */
[----:B-1----:R-:W-:-:S05]  /*00a0*/  IMAD R3, R3, UR6, R2 ;  /* 0x0000000603037c24 */ /* 0x002fca000f8e0202 */
[----:B------:R-:W-:-:S13]  /*00b0*/  ISETP.GE.OR P0, PT, R3, UR4, P0 ;  /* 0x0000000403007c0c */ /* 0x000fda0008706670 */
[----:B------:R-:W-:Y:S05]  /*00c0*/  @P0 EXIT ;  /* 0x000000000000094d */ /* 0x000fea0003800000 */
[----:B------:R-:W0:Y:S02]  /*00d0*/  LDC R9, c[0x0][0x398] ;  /* 0x0000e600ff097b82 */ /* 0x000e240000000800 */
[----:B0-----:R-:W-:-:S13]  /*00e0*/  ISETP.GE.AND P0, PT, R9, 0x1, PT ;  /* 0x000000010900780c */ /* 0x001fda0003f06270 */
[----:B------:R-:W-:Y:S05]  /*00f0*/  @!P0 EXIT ;  /* 0x000000000000894d */ /* 0x000fea0003800000 */
[----:B------:R-:W0:Y:S01]  /*0100*/  LDC R4, c[0x0][0x3a8] ;  /* 0x0000ea00ff047b82 */ /* 0x000e220000000800 */
[----:B------:R-:W-:Y:S01]  /*0110*/  IMAD R2, R0, UR4, R3 ;  /* 0x0000000400027c24 */ /* 0x000fe2000f8e0203 */
[----:B------:R-:W1:Y:S03]  /*0120*/  LDCU.64 UR6, c[0x0][0x358] ;  /* 0x00006b00ff0677ac */ /* 0x000e660008000a00 */
[----:B------:R-:W-:Y:S01]  /*0130*/  IMAD R2, R2, R9, RZ ;  /* 0x0000000902027224 */ /* 0x000fe200078e02ff */
[C---:B0-----:R-:W-:Y:S02]  /*0140*/  ISETP.GT.AND P0, PT, R4.reuse, -0x2, PT ;  /* 0xfffffffe0400780c */ /* 0x041fe40003f04270 */
[----:B------:R-:W-:-:S04]  /*0150*/  LEA.HI R4, R4, R4, RZ, 0x1 ;  /* 0x0000000404047211 */ /* 0x000fc800078f08ff */
[----:B------:R-:W-:-:S07]  /*0160*/  SHF.R.S32.HI R4, RZ, 0x1, R4 ;  /* 0x00000001ff047819 */ /* 0x000fce0000011404 */
[----:B-1----:R-:W-:Y:S05]  /*0170*/  @P0 BRA `(.L_x_40) ;  /* 0x0000000000e40947 */ /* 0x002fea0003800000 */
[C---:B------:R-:W-:Y:S01]  /*0180*/  ISETP.GE.U32.AND P1, PT, R9.reuse, 0x8, PT ;  /* 0x000000080900780c */ /* 0x040fe20003f26070 */
[----:B------:R-:W-:Y:S01]  /*0190*/  IMAD.MOV.U32 R3, RZ, RZ, RZ ;  /* 0x000000ffff037224 */ /* 0x000fe200078e00ff */
[----:B------:R-:W-:-:S04]  /*01a0*/  LOP3.LUT R8, R9, 0x7, RZ, 0xc0, !PT ;  /* 0x0000000709087812 */ /* 0x000fc800078ec0ff */
[----:B------:R-:W-:-:S07]  /*01b0*/  ISETP.NE.AND P0, PT, R8, RZ, PT ;  /* 0x000000ff0800720c */ /* 0x000fce0003f05270 */
[----:B------:R-:W-:Y:S06]  /*01c0*/  @!P1 BRA `(.L_x_41) ;  /* 0x00000000004c9947 */ /* 0x000fec0003800000 */
[----:B------:R-:W0:Y:S01]  /*01d0*/  LDC.64 R10, c[0x0][0x388] ;  /* 0x0000e200ff0a7b82 */ /* 0x000e220000000a00 */
[----:B------:R-:W-:Y:S01]  /*01e0*/  LOP3.LUT R3, R9, 0x7ffffff8, RZ, 0xc0, !PT ;  /* 0x7ffffff809037812 */ /* 0x000fe200078ec0ff */
[----:B------:R-:W-:-:S04]  /*01f0*/  IMAD.MOV.U32 R7, RZ, RZ, R2 ;  /* 0x000000ffff077224 */ /* 0x000fc800078e0002 */
[----:B------:R-:W-:-:S07]  /*0200*/  IMAD.MOV R0, RZ, RZ, -R3 ;  /* 0x000000ffff007224 */ /* 0x000fce00078e0a03 */
.L_x_42:
[----:B------:R-:W-:Y:S01]  /*0210*/  SHF.R.S32.HI R6, RZ, 0x1f, R7 ;  /* 0x0000001fff067819 */ /* 0x000fe20000011407 */
[----:B------:R-:W-:Y:S01]  /*0220*/  VIADD R0, R0, 0x8 ;  /* 0x0000000800007836 */ /* 0x000fe20000000000 */
[C---:B01----:R-:W-:Y:S01]  /*0230*/  IADD3 R4, P1, P2, R7.reuse, 0x3, R10 ;  /* 0x0000000307047810 */ /* 0x043fe20007a3e00a */
[----:B------:R-:W-:-:S03]  /*0240*/  VIADD R7, R7, 0x8 ;  /* 0x0000000807077836 */ /* 0x000fc60000000000 */
[----:B------:R-:W-:Y:S02]  /*0250*/  IADD3.X R5, PT, PT, R6, R11, RZ, P1, P2 ;  /* 0x0000000b06057210 */ /* 0x000fe40000fe44ff */
[----:B------:R-:W-:-:S03]  /*0260*/  ISETP.NE.AND P1, PT, R0, RZ, PT ;  /* 0x000000ff0000720c */ /* 0x000fc60003f25270 */
[----:B------:R1:W-:Y:S04]  /*0270*/  STG.E.U8 desc[UR6][R4.64+-0x3], RZ ;  /* 0xfffffdff04007986 */ /* 0x0003e8000c101106 */
[----:B------:R1:W-:Y:S04]  /*0280*/  STG.E.U8 desc[UR6][R4.64+-0x2], RZ ;  /* 0xfffffeff04007986 */ /* 0x0003e8000c101106 */
[----:B------:R1:W-:Y:S04]  /*0290*/  STG.E.U8 desc[UR6][R4.64+-0x1], RZ ;  /* 0xffffffff04007986 */ /* 0x0003e8000c101106 */
[----:B------:R1:W-:Y:S04]  /*02a0*/  STG.E.U8 desc[UR6][R4.64], RZ ;  /* 0x000000ff04007986 */ /* 0x0003e8000c101106 */
[----:B------:R1:W-:Y:S04]  /*02b0*/  STG.E.U8 desc[UR6][R4.64+0x1], RZ ;  /* 0x000001ff04007986 */ /* 0x0003e8000c101106 */
[----:B------:R1:W-:Y:S04]  /*02c0*/  STG.E.U8 desc[UR6][R4.64+0x2], RZ ;  /* 0x000002ff04007986 */ /* 0x0003e8000c101106 */
[----:B------:R1:W-:Y:S04]  /*02d0*/  STG.E.U8 desc[UR6][R4.64+0x3], RZ ;  /* 0x000003ff04007986 */ /* 0x0003e8000c101106 */
[----:B------:R1:W-:Y:S01]  /*02e0*/  STG.E.U8 desc[UR6][R4.64+0x4], RZ ;  /* 0x000004ff04007986 */ /* 0x0003e2000c101106 */
[----:B------:R-:W-:Y:S05]  /*02f0*/  @P1 BRA `(.L_x_42) ;  /* 0xfffffffc00c41947 */ /* 0x000fea000383ffff */
.L_x_41:
[----:B------:R-:W-:Y:S05]  /*0300*/  @!P0 EXIT ;  /* 0x000000000000894d */ /* 0x000fea0003800000 */
[----:B------:R-:W-:Y:S02]  /*0310*/  ISETP.GE.U32.AND P0, PT, R8, 0x4, PT ;  /* 0x000000040800780c */ /* 0x000fe40003f06070 */
[----:B------:R-:W-:-:S04]  /*0320*/  LOP3.LUT R6, R9, 0x3, RZ, 0xc0, !PT ;  /* 0x0000000309067812 */ /* 0x000fc800078ec0ff */
[----:B------:R-:W-:-:S07]  /*0330*/  ISETP.NE.AND P1, PT, R6, RZ, PT ;  /* 0x000000ff0600720c */ /* 0x000fce0003f25270 */
[----:B------:R-:W-:Y:S06]  /*0340*/  @!P0 BRA `(.L_x_43) ;  /* 0x0000000000248947 */ /* 0x000fec0003800000 */
[----:B------:R-:W1:Y:S01]  /*0350*/  LDCU.64 UR4, c[0x0][0x388] ;  /* 0x00007100ff0477ac */ /* 0x000e620008000a00 */
[----:B------:R-:W-:Y:S02]  /*0360*/  IMAD.IADD R0, R2, 0x1, R3 ;  /* 0x0000000102007824 */ /* 0x000fe400078e0203 */
[----:B------:R-:W-:-:S03]  /*0370*/  VIADD R3, R3, 0x4 ;  /* 0x0000000403037836 */ /* 0x000fc60000000000 */
[----:B-1----:R-:W-:-:S04]  /*0380*/  IADD3 R4, P0, PT, R0, UR4, RZ ;  /* 0x0000000400047c10 */ /* 0x002fc8000ff1e0ff */
[----:B------:R-:W-:-:S05]  /*0390*/  LEA.HI.X.SX32 R5, R0, UR5, 0x1, P0 ;  /* 0x0000000500057c11 */ /* 0x000fca00080f0eff */
[----:B------:R0:W-:Y:S04]  /*03a0*/  STG.E.U8 desc[UR6][R4.64], RZ ;  /* 0x000000ff04007986 */ /* 0x0001e8000c101106 */
[----:B------:R0:W-:Y:S04]  /*03b0*/  STG.E.U8 desc[UR6][R4.64+0x1], RZ ;  /* 0x000001ff04007986 */ /* 0x0001e8000c101106 */
[----:B------:R0:W-:Y:S04]  /*03c0*/  STG.E.U8 desc[UR6][R4.64+0x2], RZ ;  /* 0x000002ff04007986 */ /* 0x0001e8000c101106 */
[----:B------:R0:W-:Y:S02]  /*03d0*/  STG.E.U8 desc[UR6][R4.64+0x3], RZ ;  /* 0x000003ff04007986 */ /* 0x0001e4000c101106 */
.L_x_43:
[----:B------:R-:W-:Y:S05]  /*03e0*/  @!P1 EXIT ;  /* 0x000000000000994d */ /* 0x000fea0003800000 */
[----:B------:R-:W-:Y:S02]  /*03f0*/  ISETP.NE.AND P0, PT, R6, 0x1, PT ;  /* 0x000000010600780c */ /* 0x000fe40003f05270 */
[----:B------:R-:W-:-:S04]  /*0400*/  LOP3.LUT R0, R9, 0x1, RZ, 0xc0, !PT ;  /* 0x0000000109007812 */ /* 0x000fc800078ec0ff */
[----:B------:R-:W-:-:S07]  /*0410*/  ISETP.NE.U32.AND P1, PT, R0, 0x1, PT ;  /* 0x000000010000780c */ /* 0x000fce0003f25070 */
[----:B------:R-:W-:Y:S06]  /*0420*/  @!P0 BRA `(.L_x_44) ;  /* 0x00000000001c8947 */ /* 0x000fec0003800000 */
[----:B------:R-:W0:Y:S01]  /*0430*/  LDCU.64 UR4, c[0x0][0x388] ;  /* 0x00007100ff0477ac */ /* 0x000e220008000a00 */
[----:B------:R-:W-:Y:S02]  /*0440*/  IMAD.IADD R0, R2, 0x1, R3 ;  /* 0x0000000102007824 */ /* 0x000fe400078e0203 */
[----:B------:R-:W-:-:S03]  /*0450*/  VIADD R3, R3, 0x2 ;  /* 0x0000000203037836 */ /* 0x000fc60000000000 */
[----:B01----:R-:W-:-:S04]  /*0460*/  IADD3 R4, P0, PT, R0, UR4, RZ ;  /* 0x0000000400047c10 */ /* 0x003fc8000ff1e0ff */
[----:B------:R-:W-:-:S05]  /*0470*/  LEA.HI.X.SX32 R5, R0, UR5, 0x1, P0 ;  /* 0x0000000500057c11 */ /* 0x000fca00080f0eff */
[----:B------:R2:W-:Y:S04]  /*0480*/  STG.E.U8 desc[UR6][R4.64], RZ ;  /* 0x000000ff04007986 */ /* 0x0005e8000c101106 */
[----:B------:R2:W-:Y:S02]  /*0490*/  STG.E.U8 desc[UR6][R4.64+0x1], RZ ;  /* 0x000001ff04007986 */ /* 0x0005e4000c101106 */
.L_x_44:
[----:B------:R-:W-:Y:S05]  /*04a0*/  @P1 EXIT ;  /* 0x000000000000194d */ /* 0x000fea0003800000 */
[----:B------:R-:W0:Y:S01]  /*04b0*/  LDCU.64 UR4, c[0x0][0x388] ;  /* 0x00007100ff0477ac */ /* 0x000e220008000a00 */
[----:B------:R-:W-:-:S05]  /*04c0*/  IMAD.IADD R2, R2, 0x1, R3 ;  /* 0x0000000102027824 */ /* 0x000fca00078e0203 */
[----:B012---:R-:W-:-:S04]  /*04d0*/  IADD3 R4, P0, PT, R2, UR4, RZ ;  /* 0x0000000402047c10 */ /* 0x007fc8000ff1e0ff */
[----:B------:R-:W-:-:S05]  /*04e0*/  LEA.HI.X.SX32 R5, R2, UR5, 0x1, P0 ;  /* 0x0000000502057c11 */ /* 0x000fca00080f0eff */
[----:B------:R-:W-:Y:S01]  /*04f0*/  STG.E.U8 desc[UR6][R4.64], RZ ;  /* 0x000000ff04007986 */ /* 0x000fe2000c101106 */
[----:B------:R-:W-:Y:S05]  /*0500*/  EXIT ;  /* 0x000000000000794d */ /* 0x000fea0003800000 */
.L_x_40:
[----:B------:R-:W-:Y:S01]  /*0510*/  IABS R5, R4 ;  /* 0x0000000400057213 */ /* 0x000fe20000000000 */
[----:B------:R-:W-:-:S03]  /*0520*/  UIADD3 UR5, UPT, UPT, UR4, -0x1, URZ ;  /* 0xffffffff04057890 */ /* 0x000fc6000fffe0ff */
[----:B------:R-:W-:Y:S01]  /*0530*/  UMOV UR4, URZ ;  /* 0x000000ff00047c82 */ /* 0x000fe20008000000 */
[----:B------:R-:W-:-:S04]  /*0540*/  IMAD.IADD R5, R4, 0x1, R5 ;  /* 0x0000000104057824 */ /* 0x000fc800078e0205 */
[----:B------:R-:W-:-:S05]  /*0550*/  VIADD R6, R5, 0x1 ;  /* 0x0000000105067836 */ /* 0x000fca0000000000 */
[----:B------:R-:W-:-:S07]  /*0560*/  LOP3.LUT R6, R6, 0x7, RZ, 0xc0, !PT ;  /* 0x0000000706067812 */ /* 0x000fce00078ec0ff */
.L_x_51:
[----:B------:R-:W-:Y:S02]  /*0570*/  IMAD.MOV R7, RZ, RZ, -R4 ;  /* 0x000000ffff077224 */ /* 0x000fe400078e0a04 */
[----:B------:R-:W-:-:S07]  /*0580*/  IMAD.MOV.U32 R21, RZ, RZ, RZ ;  /* 0x000000ffff157224 */ /* 0x000fce00078e00ff */
.L_x_50:
[----:B------:R-:W0:Y:S01]  /*0590*/  LDC R10, c[0x0][0x394] ;  /* 0x0000e500ff0a7b82 */ /* 0x000e220000000800 */
[----:B------:R-:W1:Y:S01]  /*05a0*/  LDCU UR8, c[0x0][0x3a8] ;  /* 0x00007500ff0877ac */ /* 0x000e620008000800 */
[----:B------:R-:W-:Y:S01]  /*05b0*/  ISETP.GE.U32.AND P1, PT, R5, 0x7, PT ;  /* 0x000000070500780c */ /* 0x000fe20003f26070 */
[C-C-:B------:R-:W-:Y:S01]  /*05c0*/  IMAD.IADD R8, R7.reuse, 0x1, R4.reuse ;  /* 0x0000000107087824 */ /* 0x140fe200078e0204 */
[----:B------:R-:W-:Y:S01]  /*05d0*/  IABS R12, R4 ;  /* 0x00000004000c7213 */ /* 0x000fe20000000000 */
[----:B------:R-:W-:Y:S01]  /*05e0*/  IMAD.MOV R20, RZ, RZ, -R4 ;  /* 0x000000ffff147224 */ /* 0x000fe200078e0a04 */
[C---:B------:R-:W-:Y:S02]  /*05f0*/  VIADDMNMX R9, R7.reuse, R0, RZ, !PT ;  /* 0x0000000007097246 */ /* 0x040fe400078001ff */
[C---:B------:R-:W-:Y:S01]  /*0600*/  ISETP.NE.AND P0, PT, R7.reuse, R12, PT ;  /* 0x0000000c0700720c */ /* 0x040fe20003f05270 */
[----:B------:R-:W-:Y:S02]  /*0610*/  VIADD R7, R7, 0x1 ;  /* 0x0000000107077836 */ /* 0x000fe40000000000 */
[----:B-1----:R-:W-:Y:S01]  /*0620*/  IMAD R19, R8, UR8, RZ ;  /* 0x0000000808137c24 */ /* 0x002fe2000f8e02ff */
[----:B0-----:R-:W-:-:S03]  /*0630*/  VIADDMNMX R9, R10, 0xffffffff, R9, PT ;  /* 0xffffffff0a097846 */ /* 0x001fc60003800109 */
[----:B------:R-:W-:Y:S01]  /*0640*/  IMAD.IADD R10, R19, 0x1, R4 ;  /* 0x00000001130a7824 */ /* 0x000fe200078e0204 */
[----:B------:R-:W-:Y:S06]  /*0650*/  @!P1 BRA `(.L_x_45) ;  /* 0x0000000400849947 */ /* 0x000fec0003800000 */
[----:B------:R-:W0:Y:S01]  /*0660*/  LDC R11, c[0x0][0x398] ;  /* 0x0000e600ff0b7b82 */ /* 0x000e220000000800 */
[----:B------:R-:W-:Y:S01]  /*0670*/  VIADD R18, R5, 0x1 ;  /* 0x0000000105127836 */ /* 0x000fe20000000000 */
[----:B------:R-:W-:Y:S01]  /*0680*/  IADD3 R20, PT, PT, -R4, 0x3, RZ ;  /* 0x0000000304147810 */ /* 0x000fe20007ffe1ff */
[----:B------:R-:W-:Y:S01]  /*0690*/  IMAD.IADD R8, R3, 0x1, -R4 ;  /* 0x0000000103087824 */ /* 0x000fe200078e0a04 */
[----:B------:R-:W1:Y:S02]  /*06a0*/  LDCU UR10, c[0x0][0x390] ;  /* 0x00007200ff0a77ac */ /* 0x000e640008000800 */
[----:B------:R-:W-:Y:S02]  /*06b0*/  LOP3.LUT R18, R18, 0xfffffff8, RZ, 0xc0, !PT ;  /* 0xfffffff812127812 */ /* 0x000fe400078ec0ff */
[----:B------:R-:W2:Y:S01]  /*06c0*/  LDC.64 R12, c[0x0][0x3a0] ;  /* 0x0000e800ff0c7b82 */ /* 0x000ea20000000a00 */
[----:B------:R-:W3:Y:S02]  /*06d0*/  LDCU.64 UR8, c[0x0][0x380] ;  /* 0x00007000ff0877ac */ /* 0x000ee40008000a00 */
[----:B------:R-:W-:-:S07]  /*06e0*/  IMAD.MOV R18, RZ, RZ, -R18 ;  /* 0x000000ffff127224 */ /* 0x000fce00078e0a12 */
.L_x_46:
[----:B------:R-:W-:-:S04]  /*06f0*/  VIMNMX R14, PT, PT, RZ, R8, !PT ;  /* 0x00000008ff0e7248 */ /* 0x000fc80007fe0100 */
[----:B------:R-:W-:-:S05]  /*0700*/  VIMNMX R14, PT, PT, R14, UR5, PT ;  /* 0x000000050e0e7c48 */ /* 0x000fca000bfe0100 */
[----:B-1----:R-:W-:-:S04]  /*0710*/  IMAD R14, R9, UR10, R14 ;  /* 0x0000000a090e7c24 */ /* 0x002fc8000f8e020e */
[----:B0-----:R-:W-:-:S05]  /*0720*/  IMAD R14, R14, R11, UR4 ;  /* 0x000000040e0e7e24 */ /* 0x001fca000f8e020b */
[----:B---3--:R-:W-:-:S04]  /*0730*/  IADD3 R16, P1, PT, R14, UR8, RZ ;  /* 0x000000080e107c10 */ /* 0x008fc8000ff3e0ff */
[----:B------:R-:W-:Y:S01]  /*0740*/  LEA.HI.X.SX32 R17, R14, UR9, 0x1, P1 ;  /* 0x000000090e117c11 */ /* 0x000fe200088f0eff */
[----:B--2---:R-:W-:-:S04]  /*0750*/  IMAD.WIDE R14, R19, 0x4, R12 ;  /* 0x00000004130e7825 */ /* 0x004fc800078e020c */
[----:B------:R-:W2:Y:S04]  /*0760*/  LDG.E.U8 R16, desc[UR6][R16.64] ;  /* 0x0000000610107981 */ /* 0x000ea8000c1e1100 */
[----:B------:R-:W3:Y:S01]  /*0770*/  LDG.E R26, desc[UR6][R14.64] ;  /* 0x000000060e1a7981 */ /* 0x000ee2000c1e1900 */
[C---:B------:R-:W-:Y:S02]  /*0780*/  VIADDMNMX R22, R8.reuse, 0x1, RZ, !PT ;  /* 0x0000000108167846 */ /* 0x040fe400078001ff */
[----:B------:R-:W-:Y:S01]  /*0790*/  VIADDMNMX R23, R8, 0x2, RZ, !PT ;  /* 0x0000000208177846 */ /* 0x000fe200078001ff */
[----:B------:R-:W4:Y:S01]  /*07a0*/  LDG.E R27, desc[UR6][R14.64+0x8] ;  /* 0x000008060e1b7981 */ /* 0x000f22000c1e1900 */
[----:B------:R-:W-:Y:S02]  /*07b0*/  VIMNMX R22, PT, PT, R22, UR5, PT ;  /* 0x0000000516167c48 */ /* 0x000fe4000bfe0100 */
[----:B------:R-:W-:-:S02]  /*07c0*/  VIMNMX R28, PT, PT, R23, UR5, PT ;  /* 0x00000005171c7c48 */ /* 0x000fc4000bfe0100 */
[----:B------:R-:W-:Y:S01]  /*07d0*/  VIADDMNMX R23, R8, 0x3, RZ, !PT ;  /* 0x0000000308177846 */ /* 0x000fe200078001ff */
[C---:B------:R-:W-:Y:S02]  /*07e0*/  IMAD R22, R9.reuse, UR10, R22 ;  /* 0x0000000a09167c24 */ /* 0x040fe4000f8e0216 */
[----:B------:R-:W-:Y:S01]  /*07f0*/  IMAD R28, R9, UR10, R28 ;  /* 0x0000000a091c7c24 */ /* 0x000fe2000f8e021c */
[----:B------:R-:W-:Y:S01]  /*0800*/  VIMNMX R23, PT, PT, R23, UR5, PT ;  /* 0x0000000517177c48 */ /* 0x000fe2000bfe0100 */
[----:B------:R-:W-:-:S05]  /*0810*/  IMAD R22, R22, R11, UR4 ;  /* 0x0000000416167e24 */ /* 0x000fca000f8e020b */
[----:B------:R-:W-:-:S04]  /*0820*/  IADD3 R24, P1, PT, R22, UR8, RZ ;  /* 0x0000000816187c10 */ /* 0x000fc8000ff3e0ff */
[----:B------:R-:W-:-:S05]  /*0830*/  LEA.HI.X.SX32 R25, R22, UR9, 0x1, P1 ;  /* 0x0000000916197c11 */ /* 0x000fca00088f0eff */
[----:B------:R-:W5:Y:S04]  /*0840*/  LDG.E.U8 R24, desc[UR6][R24.64] ;  /* 0x0000000618187981 */ /* 0x000f68000c1e1100 */
[----:B------:R-:W4:Y:S01]  /*0850*/  LDG.E R25, desc[UR6][R14.64+0xc] ;  /* 0x00000c060e197981 */ /* 0x000f22000c1e1900 */
[----:B--2---:R-:W-:Y:S01]  /*0860*/  I2FP.F32.U32 R22, R16 ;  /* 0x0000001000167245 */ /* 0x004fe20000201000 */
[-C--:B------:R-:W-:Y:S02]  /*0870*/  IMAD R16, R28, R11.reuse, UR4 ;  /* 0x000000041c107e24 */ /* 0x080fe4000f8e020b */
[----:B------:R-:W-:Y:S02]  /*0880*/  IMAD R28, R9, UR10, R23 ;  /* 0x0000000a091c7c24 */ /* 0x000fe4000f8e0217 */
[----:B---3--:R-:W-:Y:S01]  /*0890*/  FFMA R26, R22, R26, R21 ;  /* 0x0000001a161a7223 */ /* 0x008fe20000000015 */
[----:B------:R-:W-:Y:S01]  /*08a0*/  IADD3 R22, P1, PT, R16, UR8, RZ ;  /* 0x0000000810167c10 */ /* 0x000fe2000ff3e0ff */
[----:B------:R-:W2:Y:S01]  /*08b0*/  LDG.E R21, desc[UR6][R14.64+0x4] ;  /* 0x000004060e157981 */ /* 0x000ea2000c1e1900 */
[----:B------:R-:W-:-:S02]  /*08c0*/  IMAD R28, R28, R11, UR4 ;  /* 0x000000041c1c7e24 */ /* 0x000fc4000f8e020b */
[----:B------:R-:W-:-:S03]  /*08d0*/  LEA.HI.X.SX32 R23, R16, UR9, 0x1, P1 ;  /* 0x0000000910177c11 */ /* 0x000fc600088f0eff */
[C---:B------:R-:W-:Y:S02]  /*08e0*/  IADD3 R16, P1, PT, R28.reuse, UR8, RZ ;  /* 0x000000081c107c10 */ /* 0x040fe4000ff3e0ff */
[----:B------:R-:W3:Y:S02]  /*08f0*/  LDG.E.U8 R22, desc[UR6][R22.64] ;  /* 0x0000000616167981 */ /* 0x000ee4000c1e1100 */
[----:B------:R-:W-:-:S05]  /*0900*/  LEA.HI.X.SX32 R17, R28, UR9, 0x1, P1 ;  /* 0x000000091c117c11 */ /* 0x000fca00088f0eff */
[----:B------:R-:W4:Y:S04]  /*0910*/  LDG.E.U8 R16, desc[UR6][R16.64] ;  /* 0x0000000610107981 */ /* 0x000f28000c1e1100 */
[----:B------:R-:W4:Y:S01]  /*0920*/  LDG.E R23, desc[UR6][R14.64+0x14] ;  /* 0x000014060e177981 */ /* 0x000f22000c1e1900 */
[----:B-----5:R-:W-:-:S05]  /*0930*/  I2FP.F32.U32 R29, R24 ;  /* 0x00000018001d7245 */ /* 0x020fca0000201000 */
[----:B--2---:R-:W-:Y:S01]  /*0940*/  FFMA R26, R29, R21, R26 ;  /* 0x000000151d1a7223 */ /* 0x004fe2000000001a */
[----:B------:R-:W-:-:S04]  /*0950*/  VIADDMNMX R21, R8, 0x4, RZ, !PT ;  /* 0x0000000408157846 */ /* 0x000fc800078001ff */
[----:B------:R-:W-:Y:S02]  /*0960*/  VIMNMX R24, PT, PT, R21, UR5, PT ;  /* 0x0000000515187c48 */ /* 0x000fe4000bfe0100 */
[----:B---3--:R-:W-:-:S03]  /*0970*/  I2FP.F32.U32 R21, R22 ;  /* 0x0000001600157245 */ /* 0x008fc60000201000 */
[----:B------:R-:W-:Y:S02]  /*0980*/  IMAD R24, R9, UR10, R24 ;  /* 0x0000000a09187c24 */ /* 0x000fe4000f8e0218 */
[----:B----4-:R-:W-:Y:S02]  /*0990*/  FFMA R26, R21, R27, R26 ;  /* 0x0000001b151a7223 */ /* 0x010fe4000000001a */
[----:B------:R-:W-:Y:S01]  /*09a0*/  IMAD R21, R24, R11, UR4 ;  /* 0x0000000418157e24 */ /* 0x000fe2000f8e020b */
[----:B------:R-:W-:Y:S02]  /*09b0*/  I2FP.F32.U32 R17, R16 ;  /* 0x0000001000117245 */ /* 0x000fe40000201000 */
[----:B------:R-:W-:Y:S02]  /*09c0*/  VIADDMNMX R22, R8, 0x5, RZ, !PT ;  /* 0x0000000508167846 */ /* 0x000fe400078001ff */
[----:B------:R-:W-:Y:S01]  /*09d0*/  IADD3 R16, P1, PT, R21, UR8, RZ ;  /* 0x0000000815107c10 */ /* 0x000fe2000ff3e0ff */
[----:B------:R-:W-:Y:S01]  /*09e0*/  FFMA R25, R17, R25, R26 ;  /* 0x0000001911197223 */ /* 0x000fe2000000001a */
[----:B------:R-:W-:-:S02]  /*09f0*/  VIMNMX R22, PT, PT, R22, UR5, PT ;  /* 0x0000000516167c48 */ /* 0x000fc4000bfe0100 */
[----:B------:R-:W-:Y:S02]  /*0a00*/  LEA.HI.X.SX32 R17, R21, UR9, 0x1, P1 ;  /* 0x0000000915117c11 */ /* 0x000fe400088f0eff */
[----:B------:R-:W-:Y:S01]  /*0a10*/  VIADDMNMX R29, R8, 0x6, RZ, !PT ;  /* 0x00000006081d7846 */ /* 0x000fe200078001ff */
[----:B------:R-:W-:Y:S01]  /*0a20*/  IMAD R24, R9, UR10, R22 ;  /* 0x0000000a09187c24 */ /* 0x000fe2000f8e0216 */
[----:B------:R-:W2:Y:S02]  /*0a30*/  LDG.E R21, desc[UR6][R14.64+0x18] ;  /* 0x000018060e157981 */ /* 0x000ea4000c1e1900 */
[----:B------:R-:W-:Y:S02]  /*0a40*/  VIMNMX R29, PT, PT, R29, UR5, PT ;  /* 0x000000051d1d7c48 */ /* 0x000fe4000bfe0100 */
[----:B------:R0:W3:Y:S01]  /*0a50*/  LDG.E.U8 R28, desc[UR6][R16.64] ;  /* 0x00000006101c7981 */ /* 0x0000e2000c1e1100 */
[----:B------:R-:W-:Y:S02]  /*0a60*/  IMAD R27, R24, R11, UR4 ;  /* 0x00000004181b7e24 */ /* 0x000fe4000f8e020b */
[----:B------:R-:W-:Y:S01]  /*0a70*/  IMAD R29, R9, UR10, R29 ;  /* 0x0000000a091d7c24 */ /* 0x000fe2000f8e021d */
[----:B------:R-:W4:Y:S01]  /*0a80*/  LDG.E R22, desc[UR6][R14.64+0x10] ;  /* 0x000010060e167981 */ /* 0x000f22000c1e1900 */
[----:B0-----:R-:W-:-:S03]  /*0a90*/  VIADDMNMX R16, R8, 0x7, RZ, !PT ;  /* 0x0000000708107846 */ /* 0x001fc600078001ff */
[----:B------:R0:W5:Y:S01]  /*0aa0*/  LDG.E R24, desc[UR6][R14.64+0x1c] ;  /* 0x00001c060e187981 */ /* 0x000162000c1e1900 */
[----:B------:R-:W-:Y:S01]  /*0ab0*/  VIMNMX R16, PT, PT, R16, UR5, PT ;  /* 0x0000000510107c48 */ /* 0x000fe2000bfe0100 */
[----:B------:R-:W-:Y:S01]  /*0ac0*/  IMAD R29, R29, R11, UR4 ;  /* 0x000000041d1d7e24 */ /* 0x000fe2000f8e020b */
[----:B------:R-:W-:-:S03]  /*0ad0*/  IADD3 R26, P1, PT, R27, UR8, RZ ;  /* 0x000000081b1a7c10 */ /* 0x000fc6000ff3e0ff */
[----:B------:R-:W-:Y:S01]  /*0ae0*/  IMAD R16, R9, UR10, R16 ;  /* 0x0000000a09107c24 */ /* 0x000fe2000f8e0210 */
[----:B------:R-:W-:Y:S02]  /*0af0*/  LEA.HI.X.SX32 R27, R27, UR9, 0x1, P1 ;  /* 0x000000091b1b7c11 */ /* 0x000fe400088f0eff */
[C---:B0-----:R-:W-:Y:S01]  /*0b00*/  IADD3 R14, P1, PT, R29.reuse, UR8, RZ ;  /* 0x000000081d0e7c10 */ /* 0x041fe2000ff3e0ff */
[----:B------:R-:W-:Y:S02]  /*0b10*/  IMAD R17, R16, R11, UR4 ;  /* 0x0000000410117e24 */ /* 0x000fe4000f8e020b */
[----:B------:R-:W2:Y:S01]  /*0b20*/  LDG.E.U8 R26, desc[UR6][R26.64] ;  /* 0x000000061a1a7981 */ /* 0x000ea2000c1e1100 */
[----:B------:R-:W-:Y:S02]  /*0b30*/  LEA.HI.X.SX32 R15, R29, UR9, 0x1, P1 ;  /* 0x000000091d0f7c11 */ /* 0x000fe400088f0eff */
[----:B------:R-:W-:-:S03]  /*0b40*/  IADD3 R16, P1, PT, R17, UR8, RZ ;  /* 0x0000000811107c10 */ /* 0x000fc6000ff3e0ff */
[----:B------:R-:W5:Y:S01]  /*0b50*/  LDG.E.U8 R14, desc[UR6][R14.64] ;  /* 0x000000060e0e7981 */ /* 0x000f62000c1e1100 */
[----:B------:R-:W-:-:S05]  /*0b60*/  LEA.HI.X.SX32 R17, R17, UR9, 0x1, P1 ;  /* 0x0000000911117c11 */ /* 0x000fca00088f0eff */
[----:B------:R-:W5:Y:S01]  /*0b70*/  LDG.E.U8 R16, desc[UR6][R16.64] ;  /* 0x0000000610107981 */ /* 0x000f62000c1e1100 */
[----:B------:R-:W-:-:S05]  /*0b80*/  VIADD R18, R18, 0x8 ;  /* 0x0000000812127836 */ /* 0x000fca0000000000 */
[----:B------:R-:W-:Y:S01]  /*0b90*/  ISETP.NE.AND P1, PT, R18, RZ, PT ;  /* 0x000000ff1200720c */ /* 0x000fe20003f25270 */
[----:B------:R-:W-:Y:S02]  /*0ba0*/  VIADD R20, R20, 0x8 ;  /* 0x0000000814147836 */ /* 0x000fe40000000000 */
[----:B------:R-:W-:Y:S02]  /*0bb0*/  VIADD R8, R8, 0x8 ;  /* 0x0000000808087836 */ /* 0x000fe40000000000 */
[----:B------:R-:W-:Y:S01]  /*0bc0*/  VIADD R19, R19, 0x8 ;  /* 0x0000000813137836 */ /* 0x000fe20000000000 */
[----:B---3--:R-:W-:-:S05]  /*0bd0*/  I2FP.F32.U32 R28, R28 ;  /* 0x0000001c001c7245 */ /* 0x008fca0000201000 */
[----:B----4-:R-:W-:Y:S01]  /*0be0*/  FFMA R22, R28, R22, R25 ;  /* 0x000000161c167223 */ /* 0x010fe20000000019 */
[----:B--2---:R-:W-:-:S05]  /*0bf0*/  I2FP.F32.U32 R25, R26 ;  /* 0x0000001a00197245 */ /* 0x004fca0000201000 */
[----:B------:R-:W-:Y:S01]  /*0c00*/  FFMA R22, R25, R23, R22 ;  /* 0x0000001719167223 */ /* 0x000fe20000000016 */
[----:B-----5:R-:W-:-:S05]  /*0c10*/  I2FP.F32.U32 R27, R14 ;  /* 0x0000000e001b7245 */ /* 0x020fca0000201000 */
[----:B------:R-:W-:Y:S01]  /*0c20*/  FFMA R21, R27, R21, R22 ;  /* 0x000000151b157223 */ /* 0x000fe20000000016 */
[----:B------:R-:W-:-:S05]  /*0c30*/  I2FP.F32.U32 R14, R16 ;  /* 0x00000010000e7245 */ /* 0x000fca0000201000 */
[----:B------:R-:W-:Y:S01]  /*0c40*/  FFMA R21, R14, R24, R21 ;  /* 0x000000180e157223 */ /* 0x000fe20000000015 */
[----:B------:R-:W-:Y:S06]  /*0c50*/  @P1 BRA `(.L_x_46) ;  /* 0xfffffff800a41947 */ /* 0x000fec000383ffff */
[----:B------:R-:W-:-:S07]  /*0c60*/  VIADD R20, R20, 0xfffffffd ;  /* 0xfffffffd14147836 */ /* 0x000fce0000000000 */
.L_x_45:
[----:B------:R-:W-:-:S13]  /*0c70*/  ISETP.NE.AND P1, PT, R6, RZ, PT ;  /* 0x000000ff0600720c */ /* 0x000fda0003f25270 */
[----:B------:R-:W-:Y:S05]  /*0c80*/  @!P1 BRA `(.L_x_47) ;  /* 0x00000004009c9947 */ /* 0x000fea0003800000 */
[----:B------:R-:W-:Y:S02]  /*0c90*/  VIADD R11, R6, 0xffffffff ;  /* 0xffffffff060b7836 */ /* 0x000fe40000000000 */
[----:B------:R-:W-:-:S03]  /*0ca0*/  VIADD R8, R5, 0x1 ;  /* 0x0000000105087836 */ /* 0x000fc60000000000 */
[----:B------:R-:W-:Y:S02]  /*0cb0*/  ISETP.GE.U32.AND P2, PT, R11, 0x3, PT ;  /* 0x000000030b00780c */ /* 0x000fe40003f46070 */
[----:B------:R-:W-:-:S11]  /*0cc0*/  LOP3.LUT P1, R8, R8, 0x3, RZ, 0xc0, !PT ;  /* 0x0000000308087812 */ /* 0x000fd6000782c0ff */
[----:B------:R-:W-:Y:S05]  /*0cd0*/  @!P2 BRA `(.L_x_48) ;  /* 0x0000000000c0a947 */ /* 0x000fea0003800000 */
[----:B------:R-:W0:Y:S01]  /*0ce0*/  LDC R23, c[0x0][0x398] ;  /* 0x0000e600ff177b82 */ /* 0x000e220000000800 */
[----:B------:R-:W1:Y:S01]  /*0cf0*/  LDCU UR8, c[0x0][0x390] ;  /* 0x00007200ff0877ac */ /* 0x000e620008000800 */
[----:B------:R-:W-:Y:S01]  /*0d00*/  IMAD.IADD R11, R3, 0x1, R20 ;  /* 0x00000001030b7824 */ /* 0x000fe200078e0214 */
[----:B------:R-:W2:Y:S04]  /*0d10*/  LDCU.64 UR10, c[0x0][0x380] ;  /* 0x00007000ff0a77ac */ /* 0x000ea80008000a00 */
[----:B------:R-:W-:Y:S01]  /*0d20*/  VIMNMX R12, PT, PT, RZ, R11, !PT ;  /* 0x0000000bff0c7248 */ /* 0x000fe20007fe0100 */
[----:B------:R-:W3:Y:S01]  /*0d30*/  LDC.64 R16, c[0x0][0x3a0] ;  /* 0x0000e800ff107b82 */ /* 0x000ee20000000a00 */
[----:B------:R-:W-:Y:S02]  /*0d40*/  VIADDMNMX R13, R11, 0x1, RZ, !PT ;  /* 0x000000010b0d7846 */ /* 0x000fe400078001ff */
[----:B------:R-:W-:-:S02]  /*0d50*/  VIMNMX R12, PT, PT, R12, UR5, PT ;  /* 0x000000050c0c7c48 */ /* 0x000fc4000bfe0100 */
[----:B------:R-:W-:Y:S02]  /*0d60*/  VIADDMNMX R15, R11, 0x2, RZ, !PT ;  /* 0x000000020b0f7846 */ /* 0x000fe400078001ff */
[----:B------:R-:W-:Y:S01]  /*0d70*/  VIMNMX R14, PT, PT, R13, UR5, PT ;  /* 0x000000050d0e7c48 */ /* 0x000fe2000bfe0100 */
[----:B------:R-:W-:Y:S01]  /*0d80*/  IMAD.IADD R13, R10, 0x1, R20 ;  /* 0x000000010a0d7824 */ /* 0x000fe200078e0214 */
[----:B------:R-:W-:Y:S01]  /*0d90*/  VIADDMNMX R11, R11, 0x3, RZ, !PT ;  /* 0x000000030b0b7846 */ /* 0x000fe200078001ff */
[----:B-1----:R-:W-:Y:S01]  /*0da0*/  IMAD R12, R9, UR8, R12 ;  /* 0x00000008090c7c24 */ /* 0x002fe2000f8e020c */
[----:B------:R-:W-:Y:S01]  /*0db0*/  VIMNMX R18, PT, PT, R15, UR5, PT ;  /* 0x000000050f127c48 */ /* 0x000fe2000bfe0100 */
[----:B------:R-:W-:Y:S01]  /*0dc0*/  IMAD R14, R9, UR8, R14 ;  /* 0x00000008090e7c24 */ /* 0x000fe2000f8e020e */
[----:B------:R-:W-:Y:S01]  /*0dd0*/  VIMNMX R24, PT, PT, R11, UR5, PT ;  /* 0x000000050b187c48 */ /* 0x000fe2000bfe0100 */
[----:B0-----:R-:W-:Y:S02]  /*0de0*/  IMAD R12, R12, R23, UR4 ;  /* 0x000000040c0c7e24 */ /* 0x001fe4000f8e0217 */
[----:B------:R-:W-:-:S02]  /*0df0*/  IMAD R22, R9, UR8, R18 ;  /* 0x0000000809167c24 */ /* 0x000fc4000f8e0212 */
[-C--:B------:R-:W-:Y:S01]  /*0e00*/  IMAD R15, R14, R23.reuse, UR4 ;  /* 0x000000040e0f7e24 */ /* 0x080fe2000f8e0217 */
[----:B--2---:R-:W-:Y:S01]  /*0e10*/  IADD3 R18, P3, PT, R12, UR10, RZ ;  /* 0x0000000a0c127c10 */ /* 0x004fe2000ff7e0ff */
[----:B------:R-:W-:Y:S02]  /*0e20*/  IMAD R24, R9, UR8, R24 ;  /* 0x0000000809187c24 */ /* 0x000fe4000f8e0218 */
[-C--:B------:R-:W-:Y:S01]  /*0e30*/  IMAD R11, R22, R23.reuse, UR4 ;  /* 0x00000004160b7e24 */ /* 0x080fe2000f8e0217 */
[----:B------:R-:W-:Y:S01]  /*0e40*/  IADD3 R14, P2, PT, R15, UR10, RZ ;  /* 0x0000000a0f0e7c10 */ /* 0x000fe2000ff5e0ff */
[----:B------:R-:W-:Y:S01]  /*0e50*/  IMAD R23, R24, R23, UR4 ;  /* 0x0000000418177e24 */ /* 0x000fe2000f8e0217 */
[----:B------:R-:W-:Y:S01]  /*0e60*/  LEA.HI.X.SX32 R19, R12, UR11, 0x1, P3 ;  /* 0x0000000b0c137c11 */ /* 0x000fe200098f0eff */
[----:B---3--:R-:W-:Y:S01]  /*0e70*/  IMAD.WIDE R16, R13, 0x4, R16 ;  /* 0x000000040d107825 */ /* 0x008fe200078e0210 */
[----:B------:R-:W-:Y:S02]  /*0e80*/  IADD3 R12, P3, PT, R11, UR10, RZ ;  /* 0x0000000a0b0c7c10 */ /* 0x000fe4000ff7e0ff */
[----:B------:R-:W-:Y:S01]  /*0e90*/  LEA.HI.X.SX32 R15, R15, UR11, 0x1, P2 ;  /* 0x0000000b0f0f7c11 */ /* 0x000fe200090f0eff */
[----:B------:R-:W2:Y:S01]  /*0ea0*/  LDG.E.U8 R18, desc[UR6][R18.64] ;  /* 0x0000000612127981 */ /* 0x000ea2000c1e1100 */
[----:B------:R-:W-:-:S02]  /*0eb0*/  IADD3 R22, P2, PT, R23, UR10, RZ ;  /* 0x0000000a17167c10 */ /* 0x000fc4000ff5e0ff */
[----:B------:R-:W-:Y:S01]  /*0ec0*/  LEA.HI.X.SX32 R13, R11, UR11, 0x1, P3 ;  /* 0x0000000b0b0d7c11 */ /* 0x000fe200098f0eff */
[----:B------:R-:W3:Y:S01]  /*0ed0*/  LDG.E.U8 R14, desc[UR6][R14.64] ;  /* 0x000000060e0e7981 */ /* 0x000ee2000c1e1100 */
[----:B------:R-:W-:-:S03]  /*0ee0*/  LEA.HI.X.SX32 R23, R23, UR11, 0x1, P2 ;  /* 0x0000000b17177c11 */ /* 0x000fc600090f0eff */
[----:B------:R-:W4:Y:S04]  /*0ef0*/  LDG.E R11, desc[UR6][R16.64] ;  /* 0x00000006100b7981 */ /* 0x000f28000c1e1900 */
[----:B------:R-:W5:Y:S04]  /*0f00*/  LDG.E.U8 R12, desc[UR6][R12.64] ;  /* 0x000000060c0c7981 */ /* 0x000f68000c1e1100 */
[----:B------:R-:W5:Y:S04]  /*0f10*/  LDG.E R25, desc[UR6][R16.64+0x4] ;  /* 0x0000040610197981 */ /* 0x000f68000c1e1900 */
[----:B------:R-:W5:Y:S04]  /*0f20*/  LDG.E.U8 R22, desc[UR6][R22.64] ;  /* 0x0000000616167981 */ /* 0x000f68000c1e1100 */
[----:B------:R-:W5:Y:S04]  /*0f30*/  LDG.E R26, desc[UR6][R16.64+0x8] ;  /* 0x00000806101a7981 */ /* 0x000f68000c1e1900 */
[----:B------:R-:W5:Y:S01]  /*0f40*/  LDG.E R19, desc[UR6][R16.64+0xc] ;  /* 0x00000c0610137981 */ /* 0x000f62000c1e1900 */
[----:B------:R-:W-:Y:S01]  /*0f50*/  VIADD R20, R20, 0x4 ;  /* 0x0000000414147836 */ /* 0x000fe20000000000 */
[----:B--2---:R-:W-:-:S02]  /*0f60*/  I2FP.F32.U32 R18, R18 ;  /* 0x0000001200127245 */ /* 0x004fc40000201000 */
[----:B---3--:R-:W-:-:S03]  /*0f70*/  I2FP.F32.U32 R24, R14 ;  /* 0x0000000e00187245 */ /* 0x008fc60000201000 */
[----:B----4-:R-:W-:Y:S01]  /*0f80*/  FFMA R11, R18, R11, R21 ;  /* 0x0000000b120b7223 */ /* 0x010fe20000000015 */
[----:B-----5:R-:W-:-:S03]  /*0f90*/  I2FP.F32.U32 R14, R12 ;  /* 0x0000000c000e7245 */ /* 0x020fc60000201000 */
[----:B------:R-:W-:Y:S01]  /*0fa0*/  FFMA R11, R24, R25, R11 ;  /* 0x00000019180b7223 */ /* 0x000fe2000000000b */
[----:B------:R-:W-:-:S03]  /*0fb0*/  I2FP.F32.U32 R18, R22 ;  /* 0x0000001600127245 */ /* 0x000fc60000201000 */
[----:B------:R-:W-:-:S04]  /*0fc0*/  FFMA R11, R14, R26, R11 ;  /* 0x0000001a0e0b7223 */ /* 0x000fc8000000000b */
[----:B------:R-:W-:-:S07]  /*0fd0*/  FFMA R21, R18, R19, R11 ;  /* 0x0000001312157223 */ /* 0x000fce000000000b */
.L_x_48:
[----:B------:R-:W-:Y:S05]  /*0fe0*/  @!P1 BRA `(.L_x_47) ;  /* 0x0000000000c49947 */ /* 0x000fea0003800000 */
[----:B------:R-:W-:Y:S02]  /*0ff0*/  ISETP.NE.AND P2, PT, R8, 0x1, PT ;  /* 0x000000010800780c */ /* 0x000fe40003f45270 */
[----:B------:R-:W-:-:S04]  /*1000*/  LOP3.LUT R11, R5, 0x1, RZ, 0xc0, !PT ;  /* 0x00000001050b7812 */ /* 0x000fc800078ec0ff */
[----:B------:R-:W-:-:S07]  /*1010*/  ISETP.NE.U32.AND P1, PT, R11, 0x1, PT ;  /* 0x000000010b00780c */ /* 0x000fce0003f25070 */
[----:B------:R-:W-:Y:S06]  /*1020*/  @!P2 BRA `(.L_x_49) ;  /* 0x000000000070a947 */ /* 0x000fec0003800000 */
[----:B------:R-:W0:Y:S01]  /*1030*/  LDC R13, c[0x0][0x398] ;  /* 0x0000e600ff0d7b82 */ /* 0x000e220000000800 */
[----:B------:R-:W1:Y:S01]  /*1040*/  LDCU UR8, c[0x0][0x390] ;  /* 0x00007200ff0877ac */ /* 0x000e620008000800 */
[--C-:B------:R-:W-:Y:S01]  /*1050*/  IMAD.IADD R8, R3, 0x1, R20.reuse ;  /* 0x0000000103087824 */ /* 0x100fe200078e0214 */
[----:B------:R-:W2:Y:S04]  /*1060*/  LDCU.64 UR10, c[0x0][0x380] ;  /* 0x00007000ff0a77ac */ /* 0x000ea80008000a00 */
[----:B------:R-:W-:Y:S01]  /*1070*/  VIMNMX R11, PT, PT, RZ, R8, !PT ;  /* 0x00000008ff0b7248 */ /* 0x000fe20007fe0100 */
[----:B------:R-:W3:Y:S01]  /*1080*/  LDC.64 R16, c[0x0][0x3a0] ;  /* 0x0000e800ff107b82 */ /* 0x000ee20000000a00 */
[----:B------:R-:W-:Y:S02]  /*1090*/  VIADDMNMX R12, R8, 0x1, RZ, !PT ;  /* 0x00000001080c7846 */ /* 0x000fe400078001ff */
[----:B------:R-:W-:Y:S01]  /*10a0*/  VIMNMX R8, PT, PT, R11, UR5, PT ;  /* 0x000000050b087c48 */ /* 0x000fe2000bfe0100 */
[----:B------:R-:W-:Y:S01]  /*10b0*/  IMAD.IADD R11, R10, 0x1, R20 ;  /* 0x000000010a0b7824 */ /* 0x000fe200078e0214 */
[----:B------:R-:W-:-:S03]  /*10c0*/  VIMNMX R12, PT, PT, R12, UR5, PT ;  /* 0x000000050c0c7c48 */ /* 0x000fc6000bfe0100 */
[C---:B-1----:R-:W-:Y:S02]  /*10d0*/  IMAD R8, R9.reuse, UR8, R8 ;  /* 0x0000000809087c24 */ /* 0x042fe4000f8e0208 */
[----:B------:R-:W-:Y:S02]  /*10e0*/  IMAD R12, R9, UR8, R12 ;  /* 0x00000008090c7c24 */ /* 0x000fe4000f8e020c */
[-C--:B0-----:R-:W-:Y:S02]  /*10f0*/  IMAD R8, R8, R13.reuse, UR4 ;  /* 0x0000000408087e24 */ /* 0x081fe4000f8e020d */
[----:B------:R-:W-:-:S03]  /*1100*/  IMAD R13, R12, R13, UR4 ;  /* 0x000000040c0d7e24 */ /* 0x000fc6000f8e020d */
[C---:B--2---:R-:W-:Y:S02]  /*1110*/  IADD3 R14, P2, PT, R8.reuse, UR10, RZ ;  /* 0x0000000a080e7c10 */ /* 0x044fe4000ff5e0ff */
[----:B------:R-:W-:Y:S01]  /*1120*/  IADD3 R12, P3, PT, R13, UR10, RZ ;  /* 0x0000000a0d0c7c10 */ /* 0x000fe2000ff7e0ff */
[----:B---3--:R-:W-:Y:S01]  /*1130*/  IMAD.WIDE R16, R11, 0x4, R16 ;  /* 0x000000040b107825 */ /* 0x008fe200078e0210 */
[----:B------:R-:W-:Y:S02]  /*1140*/  LEA.HI.X.SX32 R15, R8, UR11, 0x1, P2 ;  /* 0x0000000b080f7c11 */ /* 0x000fe400090f0eff */
[----:B------:R-:W-:Y:S02]  /*1150*/  LEA.HI.X.SX32 R13, R13, UR11, 0x1, P3 ;  /* 0x0000000b0d0d7c11 */ /* 0x000fe400098f0eff */
[----:B------:R-:W2:Y:S04]  /*1160*/  LDG.E R11, desc[UR6][R16.64] ;  /* 0x00000006100b7981 */ /* 0x000ea8000c1e1900 */
[----:B------:R-:W3:Y:S04]  /*1170*/  LDG.E.U8 R14, desc[UR6][R14.64] ;  /* 0x000000060e0e7981 */ /* 0x000ee8000c1e1100 */
[----:B------:R-:W4:Y:S04]  /*1180*/  LDG.E.U8 R12, desc[UR6][R12.64] ;  /* 0x000000060c0c7981 */ /* 0x000f28000c1e1100 */
[----:B------:R-:W5:Y:S01]  /*1190*/  LDG.E R18, desc[UR6][R16.64+0x4] ;  /* 0x0000040610127981 */ /* 0x000f62000c1e1900 */
[----:B------:R-:W-:Y:S01]  /*11a0*/  VIADD R20, R20, 0x2 ;  /* 0x0000000214147836 */ /* 0x000fe20000000000 */
[----:B---3--:R-:W-:-:S02]  /*11b0*/  I2FP.F32.U32 R8, R14 ;  /* 0x0000000e00087245 */ /* 0x008fc40000201000 */
[----:B----4-:R-:W-:-:S03]  /*11c0*/  I2FP.F32.U32 R19, R12 ;  /* 0x0000000c00137245 */ /* 0x010fc60000201000 */
[----:B--2---:R-:W-:-:S04]  /*11d0*/  FFMA R8, R8, R11, R21 ;  /* 0x0000000b08087223 */ /* 0x004fc80000000015 */
[----:B-----5:R-:W-:-:S07]  /*11e0*/  FFMA R21, R19, R18, R8 ;  /* 0x0000001213157223 */ /* 0x020fce0000000008 */
.L_x_49:
[----:B------:R-:W-:Y:S05]  /*11f0*/  @!P1 BRA `(.L_x_47) ;  /* 0x0000000000409947 */ /* 0x000fea0003800000 */
[----:B------:R-:W0:Y:S01]  /*1200*/  LDC R11, c[0x0][0x398] ;  /* 0x0000e600ff0b7b82 */ /* 0x000e220000000800 */
[----:B------:R-:W1:Y:S01]  /*1210*/  LDCU UR8, c[0x0][0x390] ;  /* 0x00007200ff0877ac */ /* 0x000e620008000800 */
[----:B------:R-:W-:Y:S01]  /*1220*/  VIADDMNMX R8, R20, R3, RZ, !PT ;  /* 0x0000000314087246 */ /* 0x000fe200078001ff */
[----:B------:R-:W2:Y:S03]  /*1230*/  LDCU.64 UR10, c[0x0][0x380] ;  /* 0x00007000ff0a77ac */ /* 0x000ea60008000a00 */
[----:B------:R-:W-:Y:S02]  /*1240*/  VIMNMX R8, PT, PT, R8, UR5, PT ;  /* 0x0000000508087c48 */ /* 0x000fe4000bfe0100 */
[----:B------:R-:W3:Y:S03]  /*1250*/  LDC.64 R12, c[0x0][0x3a0] ;  /* 0x0000e800ff0c7b82 */ /* 0x000ee60000000a00 */
[----:B-1----:R-:W-:-:S04]  /*1260*/  IMAD R8, R9, UR8, R8 ;  /* 0x0000000809087c24 */ /* 0x002fc8000f8e0208 */
[----:B0-----:R-:W-:Y:S02]  /*1270*/  IMAD R9, R8, R11, UR4 ;  /* 0x0000000408097e24 */ /* 0x001fe4000f8e020b */
[----:B------:R-:W-:-:S03]  /*1280*/  IMAD.IADD R11, R10, 0x1, R20 ;  /* 0x000000010a0b7824 */ /* 0x000fc600078e0214 */
[----:B--2---:R-:W-:Y:S01]  /*1290*/  IADD3 R8, P1, PT, R9, UR10, RZ ;  /* 0x0000000a09087c10 */ /* 0x004fe2000ff3e0ff */
[----:B---3--:R-:W-:-:S03]  /*12a0*/  IMAD.WIDE R12, R11, 0x4, R12 ;  /* 0x000000040b0c7825 */ /* 0x008fc600078e020c */
[----:B------:R-:W-:-:S05]  /*12b0*/  LEA.HI.X.SX32 R9, R9, UR11, 0x1, P1 ;  /* 0x0000000b09097c11 */ /* 0x000fca00088f0eff */
[----:B------:R-:W2:Y:S04]  /*12c0*/  LDG.E.U8 R8, desc[UR6][R8.64] ;  /* 0x0000000608087981 */ /* 0x000ea8000c1e1100 */
[----:B------:R-:W3:Y:S01]  /*12d0*/  LDG.E R12, desc[UR6][R12.64] ;  /* 0x000000060c0c7981 */ /* 0x000ee2000c1e1900 */
[----:B--2---:R-:W-:-:S05]  /*12e0*/  I2FP.F32.U32 R10, R8 ;  /* 0x00000008000a7245 */ /* 0x004fca0000201000 */
[----:B---3--:R-:W-:-:S07]  /*12f0*/  FFMA R21, R10, R12, R21 ;  /* 0x0000000c0a157223 */ /* 0x008fce0000000015 */
.L_x_47:
[----:B------:R-:W-:Y:S05]  /*1300*/  @P0 BRA `(.L_x_50) ;  /* 0xfffffff000a00947 */ /* 0x000fea000383ffff */
[----:B------:R-:W0:Y:S01]  /*1310*/  LDCU.64 UR8, c[0x0][0x388] ;  /* 0x00007100ff0877ac */ /* 0x000e220008000a00 */
[----:B------:R-:W-:Y:S01]  /*1320*/  FADD R21, R21, 0.5 ;  /* 0x3f00000015157421 */ /* 0x000fe20000000000 */
[----:B------:R-:W-:Y:S01]  /*1330*/  VIADD R7, R2, UR4 ;  /* 0x0000000402077c36 */ /* 0x000fe20008000000 */
[----:B------:R-:W-:-:S04]  /*1340*/  UIADD3 UR4, UPT, UPT, UR4, 0x1, URZ ;  /* 0x0000000104047890 */ /* 0x000fc8000fffe0ff */
[----:B------:R-:W1:Y:S01]  /*1350*/  F2I.U32.TRUNC.NTZ R21, R21 ;  /* 0x0000001500157305 */ /* 0x000e62000020f000 */
[C---:B0-----:R-:W-:Y:S01]  /*1360*/  IADD3 R8, P0, PT, R7.reuse, UR8, RZ ;  /* 0x0000000807087c10 */ /* 0x041fe2000ff1e0ff */
[----:B------:R-:W0:Y:S03]  /*1370*/  LDCU UR8, c[0x0][0x398] ;  /* 0x00007300ff0877ac */ /* 0x000e260008000800 */
[----:B------:R-:W-:-:S05]  /*1380*/  LEA.HI.X.SX32 R9, R7, UR9, 0x1, P0 ;  /* 0x0000000907097c11 */ /* 0x000fca00080f0eff */
[----:B-1----:R1:W-:Y:S01]  /*1390*/  STG.E.U8 desc[UR6][R8.64], R21 ;  /* 0x0000001508007986 */ /* 0x0023e2000c101106 */
[----:B0-----:R-:W-:-:S09]  /*13a0*/  UISETP.NE.AND UP0, UPT, UR4, UR8, UPT ;  /* 0x000000080400728c */ /* 0x001fd2000bf05270 */
[----:B-1----:R-:W-:Y:S05]  /*13b0*/  BRA.U UP0, `(.L_x_51) ;  /* 0xfffffff1006c7547 */ /* 0x002fea000b83ffff */
[----:B------:R-:W-:Y:S05]  /*13c0*/  EXIT ;  /* 0x000000000000794d */ /* 0x000fea0003800000 */
.L_x_52:
        /* <DEDUP_REMOVED lines=11> */
.L_x_59:


//--------------------- .text._Z16grayscale_kernelPhiii --------------------------
	.section	.text._Z16grayscale_kernelPhiii,"ax",@progbits
	.align	128
        .global         _Z16grayscale_kernelPhiii
        .type           _Z16grayscale_kernelPhiii,@function
        .size           _Z16grayscale_kernelPhiii,(.L_x_60 - _Z16grayscale_kernelPhiii)
        .other          _Z16grayscale_kernelPhiii,@"STO_CUDA_ENTRY STV_DEFAULT"
_Z16grayscale_kernelPhiii:
.text._Z16grayscale_kernelPhiii:
[----:B------:R-:W-:Y:S01]  /*0000*/  LDC R1, c[0x0][0x37c] ;  /* 0x0000df00ff017b82 */ /* 0x000fe20000000800 */
[----:B------:R-:W0:Y:S07]  /*0010*/  S2R R2, SR_TID.Y ;  /* 0x0000000000027919 */ /* 0x000e2e0000002200 */
[----:B------:R-:W1:Y:S01]  /*0020*/  LDC R0, c[0x0][0x360] ;  /* 0x0000d800ff007b82 */ /* 0x000e620000000800 */
[----:B------:R-:W2:Y:S01]  /*0030*/  LDCU.64 UR6, c[0x0][0x388] ;  /* 0x00007100ff0677ac */ /* 0x000ea20008000a00 */
[----:B------:R-:W1:Y:S06]  /*0040*/  S2R R5, SR_TID.X ;  /* 0x0000000000057919 */ /* 0x000e6c0000002100 */
[----:B------:R-:W0:Y:S08]  /*0050*/  S2UR UR5, SR_CTAID.Y ;  /* 0x00000000000579c3 */ /* 0x000e300000002600 */
[----:B------:R-:W0:Y:S08]  /*0060*/  LDC R3, c[0x0][0x364] ;  /* 0x0000d900ff037b82 */ /* 0x000e300000000800 */
[----:B------:R-:W1:Y:S08]  /*0070*/  S2UR UR4, SR_CTAID.X ;  /* 0x00000000000479c3 */ /* 0x000e700000002500 */
[----:B------:R-:W3:Y:S01]  /*0080*/  LDC R7, c[0x0][0x390] ;  /* 0x0000e400ff077b82 */ /* 0x000ee20000000800 */
[----:B0-----:R-:W-:-:S05]  /*0090*/  IMAD R3, R3, UR5, R2 ;  /* 0x0000000503037c24 */ /* 0x001fca000f8e0202 */
[----:B--2---:R-:W-:Y:S01]  /*00a0*/  ISETP.GE.AND P0, PT, R3, UR7, PT ;  /* 0x0000000703007c0c */ /* 0x004fe2000bf06270 */
[----:B-1----:R-:W-:-:S05]  /*00b0*/  IMAD R0, R0, UR4, R5 ;  /* 0x0000000400007c24 */ /* 0x002fca000f8e0205 */
[----:B------:R-:W-:-:S04]  /*00c0*/  ISETP.GE.OR P0, PT, R0, UR6, P0 ;  /* 0x0000000600007c0c */ /* 0x000fc80008706670 */
[----:B---3--:R-:W-:-:S13]  /*00d0*/  ISETP.LT.OR P0, PT, R7, 0x3, P0 ;  /* 0x000000030700780c */ /* 0x008fda0000701670 */
[----:B------:R-:W-:Y:S05]  /*00e0*/  @P0 EXIT ;  /* 0x000000000000094d */ /* 0x000fea0003800000 */
[----:B------:R-:W0:Y:S01]  /*00f0*/  LDCU.64 UR8, c[0x0][0x380] ;  /* 0x00007000ff0877ac */ /* 0x000e220008000a00 */
[----:B------:R-:W-:Y:S01]  /*0100*/  IMAD R0, R3, UR6, R0 ;  /* 0x0000000603007c24 */ /* 0x000fe2000f8e0200 */
[----:B------:R-:W1:Y:S03]  /*0110*/  LDCU.64 UR4, c[0x0][0x358] ;  /* 0x00006b00ff0477ac */ /* 0x000e660008000a00 */
[----:B------:R-:W-:-:S05]  /*0120*/  IMAD R0, R0, R7, RZ ;  /* 0x0000000700007224 */ /* 0x000fca00078e02ff */
[----:B0-----:R-:W-:-:S04]  /*0130*/  IADD3 R2, P0, PT, R0, UR8, RZ ;  /* 0x0000000800027c10 */ /* 0x001fc8000ff1e0ff */
[----:B------:R-:W-:-:S05]  /*0140*/  LEA.HI.X.SX32 R3, R0, UR9, 0x1, P0 ;  /* 0x0000000900037c11 */ /* 0x000fca00080f0eff */
[----:B-1----:R-:W2:Y:S04]  /*0150*/  LDG.E.U8 R4, desc[UR4][R2.64+0x1] ;  /* 0x0000010402047981 */ /* 0x002ea8000c1e1100 */
[----:B------:R-:W3:Y:S04]  /*0160*/  LDG.E.U8 R0, desc[UR4][R2.64] ;  /* 0x0000000402007981 */ /* 0x000ee8000c1e1100 */
[----:B------:R-:W4:Y:S01]  /*0170*/  LDG.E.U8 R6, desc[UR4][R2.64+0x2] ;  /* 0x0000020402067981 */ /* 0x000f22000c1e1100 */
[----:B--2---:R-:W-:Y:S02]  /*0180*/  I2FP.F32.U32 R4, R4 ;  /* 0x0000000400047245 */ /* 0x004fe40000201000 */
[----:B---3--:R-:W-:-:S03]  /*0190*/  I2FP.F32.U32 R0, R0 ;  /* 0x0000000000007245 */ /* 0x008fc60000201000 */
[----:B------:R-:W-:Y:S01]  /*01a0*/  FMUL R5, R4, 0.58700001239776611328 ;  /* 0x3f1645a204057820 */ /* 0x000fe20000400000 */
[----:B----4-:R-:W-:-:S03]  /*01b0*/  I2FP.F32.U32 R7, R6 ;  /* 0x0000000600077245 */ /* 0x010fc60000201000 */
[----:B------:R-:W-:-:S04]  /*01c0*/  FFMA R0, R0, 0.29899999499320983887, R5 ;  /* 0x3e99168700007823 */ /* 0x000fc80000000005 */
[----:B------:R-:W-:-:S04]  /*01d0*/  FFMA R0, R7, 0.11400000005960464478, R0 ;  /* 0x3de978d507007823 */ /* 0x000fc80000000000 */
[----:B------:R-:W0:Y:S02]  /*01e0*/  F2I.U32.TRUNC.NTZ R5, R0 ;  /* 0x0000000000057305 */ /* 0x000e24000020f000 */
[----:B0-----:R-:W-:Y:S04]  /*01f0*/  STG.E.U8 desc[UR4][R2.64], R5 ;  /* 0x0000000502007986 */ /* 0x001fe8000c101104 */
[----:B------:R-:W-:Y:S04]  /*0200*/  STG.E.U8 desc[UR4][R2.64+0x1], R5 ;  /* 0x0000010502007986 */ /* 0x000fe8000c101104 */
[----:B------:R-:W-:Y:S01]  /*0210*/  STG.E.U8 desc[UR4][R2.64+0x2], R5 ;  /* 0x0000020502007986 */ /* 0x000fe2000c101104 */
[----:B------:R-:W-:Y:S05]  /*0220*/  EXIT ;  /* 0x000000000000794d */ /* 0x000fea0003800000 */
.L_x_53:
        /* <DEDUP_REMOVED lines=13> */
.L_x_60:


//--------------------- .nv.shared.reserved.0     --------------------------
	.section	.nv.shared.reserved.0,"aw",@nobits
	.weak		__nv_reservedSMEM_offset_0_alias
	.size		__nv_reservedSMEM_offset_0_alias, 0, 64
	.other		__nv_reservedSMEM_offset_0_alias,@"STO_CUDA_RESERVED_SHARED STV_DEFAULT"
__nv_reservedSMEM_offset_0_alias:
	.zero		0
	.zero		64


//--------------------- .nv.constant0._Z17downsample_kernelPhS_iiiiii --------------------------
	.section	.nv.constant0._Z17downsample_kernelPhS_iiiiii,"a",@progbits
	.sectionflags	@""
	.align	4
.nv.constant0._Z17downsample_kernelPhS_iiiiii:
	.zero		936


//--------------------- .nv.constant0._Z21edge_detection_kernelPhS_iii --------------------------
	.section	.nv.constant0._Z21edge_detection_kernelPhS_iii,"a",@progbits
	.sectionflags	@""
	.align	4
.nv.constant0._Z21edge_detection_kernelPhS_iii:
	.zero		924


//--------------------- .nv.constant0._Z17sharpening_kernelPhS_iii --------------------------
	.section	.nv.constant0._Z17sharpening_kernelPhS_iii,"a",@progbits
	.sectionflags	@""
	.align	4
.nv.constant0._Z17sharpening_kernelPhS_iii:
	.zero		924


//--------------------- .nv.constant0._Z20gaussian_blur_kernelPhS_iiiPfi --------------------------
	.section	.nv.constant0._Z20gaussian_blur_kernelPhS_iiiPfi,"a",@progbits
	.sectionflags	@""
	.align	4
.nv.constant0._Z20gaussian_blur_kernelPhS_iiiPfi:
	.zero		940


//--------------------- .nv.constant0._Z16grayscale_kernelPhiii --------------------------
	.section	.nv.constant0._Z16grayscale_kernelPhiii,"a",@progbits
	.sectionflags	@""
	.align	4
.nv.constant0._Z16grayscale_kernelPhiii:
	.zero		916


//--------------------- SYMBOLS --------------------------

	.type		.nv.reservedSmem.offset0,@object
	.size		.nv.reservedSmem.offset0,0x4
